//
// Generated by NVIDIA NVVM Compiler
//
// Compiler Build ID: CL-36424714
// Cuda compilation tools, release 13.0, V13.0.88
// Based on NVVM 20.0.0
//

.version 9.0
.target sm_100
.address_size 64

	// .globl	_Z27image3_bicubic_scale_kernelPKfiiiPfii

.visible .entry _Z27image3_bicubic_scale_kernelPKfiiiPfii(
	.param .u64 .ptr .align 1 _Z27image3_bicubic_scale_kernelPKfiiiPfii_param_0,
	.param .u32 _Z27image3_bicubic_scale_kernelPKfiiiPfii_param_1,
	.param .u32 _Z27image3_bicubic_scale_kernelPKfiiiPfii_param_2,
	.param .u32 _Z27image3_bicubic_scale_kernelPKfiiiPfii_param_3,
	.param .u64 .ptr .align 1 _Z27image3_bicubic_scale_kernelPKfiiiPfii_param_4,
	.param .u32 _Z27image3_bicubic_scale_kernelPKfiiiPfii_param_5,
	.param .u32 _Z27image3_bicubic_scale_kernelPKfiiiPfii_param_6
)
{
	.reg .pred 	%p<4>;
	.reg .b32 	%r<71>;
	.reg .b32 	%f<82>;
	.reg .b64 	%rd<41>;

	ld.param.u32 	%r3, [_Z27image3_bicubic_scale_kernelPKfiiiPfii_param_1];
	ld.param.u32 	%r4, [_Z27image3_bicubic_scale_kernelPKfiiiPfii_param_2];
	ld.param.u32 	%r7, [_Z27image3_bicubic_scale_kernelPKfiiiPfii_param_3];
	ld.param.u32 	%r5, [_Z27image3_bicubic_scale_kernelPKfiiiPfii_param_5];
	ld.param.u32 	%r6, [_Z27image3_bicubic_scale_kernelPKfiiiPfii_param_6];
	mov.u32 	%r8, %tid.x;
	mov.u32 	%r9, %ctaid.x;
	mov.u32 	%r10, %ntid.x;
	mad.lo.s32 	%r1, %r9, %r10, %r8;
	mul.lo.s32 	%r11, %r6, %r5;
	div.s32 	%r2, %r1, %r11;
	or.b32  	%r12, %r6, %r5;
	setp.lt.s32 	%p1, %r12, 0;
	setp.ge.s32 	%p2, %r2, %r7;
	or.pred  	%p3, %p1, %p2;
	@%p3 bra 	$L__BB0_2;
	ld.param.u64 	%rd40, [_Z27image3_bicubic_scale_kernelPKfiiiPfii_param_4];
	ld.param.u64 	%rd39, [_Z27image3_bicubic_scale_kernelPKfiiiPfii_param_0];
	div.s32 	%r13, %r1, %r5;
	mul.lo.s32 	%r14, %r13, %r5;
	sub.s32 	%r15, %r1, %r14;
	rem.s32 	%r16, %r13, %r6;
	cvta.to.global.u64 	%rd3, %rd39;
	cvta.to.global.u64 	%rd4, %rd40;
	cvt.rn.f32.s32 	%f1, %r15;
	cvt.rn.f32.s32 	%f2, %r5;
	div.rn.f32 	%f3, %f1, %f2;
	cvt.rn.f32.s32 	%f4, %r3;
	cvt.rn.f32.s32 	%f5, %r16;
	cvt.rn.f32.s32 	%f6, %r6;
	div.rn.f32 	%f7, %f5, %f6;
	cvt.rn.f32.s32 	%f8, %r4;
	fma.rn.f32 	%f9, %f3, %f4, 0fBF000000;
	fma.rn.f32 	%f10, %f7, %f8, 0fBF000000;
	cvt.rmi.f32.f32 	%f11, %f9;
	cvt.rmi.f32.f32 	%f12, %f10;
	sub.f32 	%f13, %f9, %f11;
	sub.f32 	%f14, %f10, %f12;
	cvt.rzi.s32.f32 	%r17, %f11;
	cvt.rzi.s32.f32 	%r18, %f12;
	max.s32 	%r19, %r17, 1;
	add.s32 	%r20, %r19, -1;
	add.s32 	%r21, %r3, -1;
	min.s32 	%r22, %r20, %r21;
	max.s32 	%r23, %r18, 1;
	add.s32 	%r24, %r23, -1;
	add.s32 	%r25, %r4, -1;
	min.s32 	%r26, %r24, %r25;
	mul.lo.s32 	%r27, %r26, %r3;
	mul.lo.s32 	%r28, %r4, %r3;
	mul.lo.s32 	%r29, %r28, %r2;
	add.s32 	%r30, %r22, %r29;
	add.s32 	%r31, %r30, %r27;
	mul.wide.s32 	%rd5, %r31, 4;
	add.s64 	%rd6, %rd3, %rd5;
	ld.global.f32 	%f15, [%rd6];
	max.s32 	%r32, %r17, 0;
	min.s32 	%r33, %r32, %r21;
	add.s32 	%r34, %r33, %r29;
	add.s32 	%r35, %r34, %r27;
	mul.wide.s32 	%rd7, %r35, 4;
	add.s64 	%rd8, %rd3, %rd7;
	ld.global.f32 	%f16, [%rd8];
	max.s32 	%r36, %r17, -1;
	add.s32 	%r37, %r36, 1;
	min.s32 	%r38, %r37, %r21;
	add.s32 	%r39, %r38, %r29;
	add.s32 	%r40, %r39, %r27;
	mul.wide.s32 	%rd9, %r40, 4;
	add.s64 	%rd10, %rd3, %rd9;
	ld.global.f32 	%f17, [%rd10];
	max.s32 	%r41, %r17, -2;
	add.s32 	%r42, %r41, 2;
	min.s32 	%r43, %r42, %r21;
	add.s32 	%r44, %r43, %r29;
	add.s32 	%r45, %r44, %r27;
	mul.wide.s32 	%rd11, %r45, 4;
	add.s64 	%rd12, %rd3, %rd11;
	ld.global.f32 	%f18, [%rd12];
	mov.f32 	%f19, 0f40400000;
	sub.f32 	%f20, %f19, %f13;
	fma.rn.f32 	%f21, %f13, %f20, 0fC0400000;
	fma.rn.f32 	%f22, %f13, %f21, 0f3F800000;
	mul.f32 	%f23, %f22, 0f3E2AAAAB;
	mul.f32 	%f24, %f13, %f13;
	mul.f32 	%f25, %f13, 0f40400000;
	add.f32 	%f26, %f25, 0fC0C00000;
	fma.rn.f32 	%f27, %f24, %f26, 0f40800000;
	mul.f32 	%f28, %f27, 0f3E2AAAAB;
	mul.f32 	%f29, %f28, %f16;
	fma.rn.f32 	%f30, %f23, %f15, %f29;
	sub.f32 	%f31, %f19, %f25;
	fma.rn.f32 	%f32, %f13, %f31, 0f40400000;
	fma.rn.f32 	%f33, %f13, %f32, 0f3F800000;
	mul.f32 	%f34, %f33, 0f3E2AAAAB;
	fma.rn.f32 	%f35, %f34, %f17, %f30;
	mul.f32 	%f36, %f13, %f24;
	mul.f32 	%f37, %f36, 0f3E2AAAAB;
	fma.rn.f32 	%f38, %f37, %f18, %f35;
	max.s32 	%r46, %r18, 0;
	min.s32 	%r47, %r46, %r25;
	mul.lo.s32 	%r48, %r47, %r3;
	add.s32 	%r49, %r30, %r48;
	mul.wide.s32 	%rd13, %r49, 4;
	add.s64 	%rd14, %rd3, %rd13;
	ld.global.f32 	%f39, [%rd14];
	add.s32 	%r50, %r34, %r48;
	mul.wide.s32 	%rd15, %r50, 4;
	add.s64 	%rd16, %rd3, %rd15;
	ld.global.f32 	%f40, [%rd16];
	add.s32 	%r51, %r39, %r48;
	mul.wide.s32 	%rd17, %r51, 4;
	add.s64 	%rd18, %rd3, %rd17;
	ld.global.f32 	%f41, [%rd18];
	add.s32 	%r52, %r44, %r48;
	mul.wide.s32 	%rd19, %r52, 4;
	add.s64 	%rd20, %rd3, %rd19;
	ld.global.f32 	%f42, [%rd20];
	mul.f32 	%f43, %f28, %f40;
	fma.rn.f32 	%f44, %f23, %f39, %f43;
	fma.rn.f32 	%f45, %f34, %f41, %f44;
	fma.rn.f32 	%f46, %f37, %f42, %f45;
	max.s32 	%r53, %r18, -1;
	add.s32 	%r54, %r53, 1;
	min.s32 	%r55, %r54, %r25;
	mul.lo.s32 	%r56, %r55, %r3;
	add.s32 	%r57, %r30, %r56;
	mul.wide.s32 	%rd21, %r57, 4;
	add.s64 	%rd22, %rd3, %rd21;
	ld.global.f32 	%f47, [%rd22];
	add.s32 	%r58, %r34, %r56;
	mul.wide.s32 	%rd23, %r58, 4;
	add.s64 	%rd24, %rd3, %rd23;
	ld.global.f32 	%f48, [%rd24];
	add.s32 	%r59, %r39, %r56;
	mul.wide.s32 	%rd25, %r59, 4;
	add.s64 	%rd26, %rd3, %rd25;
	ld.global.f32 	%f49, [%rd26];
	add.s32 	%r60, %r44, %r56;
	mul.wide.s32 	%rd27, %r60, 4;
	add.s64 	%rd28, %rd3, %rd27;
	ld.global.f32 	%f50, [%rd28];
	mul.f32 	%f51, %f28, %f48;
	fma.rn.f32 	%f52, %f23, %f47, %f51;
	fma.rn.f32 	%f53, %f34, %f49, %f52;
	fma.rn.f32 	%f54, %f37, %f50, %f53;
	max.s32 	%r61, %r18, -2;
	add.s32 	%r62, %r61, 2;
	min.s32 	%r63, %r62, %r25;
	mul.lo.s32 	%r64, %r63, %r3;
	add.s32 	%r65, %r30, %r64;
	mul.wide.s32 	%rd29, %r65, 4;
	add.s64 	%rd30, %rd3, %rd29;
	ld.global.f32 	%f55, [%rd30];
	add.s32 	%r66, %r34, %r64;
	mul.wide.s32 	%rd31, %r66, 4;
	add.s64 	%rd32, %rd3, %rd31;
	ld.global.f32 	%f56, [%rd32];
	add.s32 	%r67, %r39, %r64;
	mul.wide.s32 	%rd33, %r67, 4;
	add.s64 	%rd34, %rd3, %rd33;
	ld.global.f32 	%f57, [%rd34];
	add.s32 	%r68, %r44, %r64;
	mul.wide.s32 	%rd35, %r68, 4;
	add.s64 	%rd36, %rd3, %rd35;
	ld.global.f32 	%f58, [%rd36];
	mul.f32 	%f59, %f28, %f56;
	fma.rn.f32 	%f60, %f23, %f55, %f59;
	fma.rn.f32 	%f61, %f34, %f57, %f60;
	fma.rn.f32 	%f62, %f37, %f58, %f61;
	sub.f32 	%f63, %f19, %f14;
	fma.rn.f32 	%f64, %f14, %f63, 0fC0400000;
	fma.rn.f32 	%f65, %f14, %f64, 0f3F800000;
	mul.f32 	%f66, %f65, 0f3E2AAAAB;
	mul.f32 	%f67, %f14, %f14;
	mul.f32 	%f68, %f14, 0f40400000;
	add.f32 	%f69, %f68, 0fC0C00000;
	fma.rn.f32 	%f70, %f67, %f69, 0f40800000;
	mul.f32 	%f71, %f70, 0f3E2AAAAB;
	mul.f32 	%f72, %f71, %f46;
	fma.rn.f32 	%f73, %f66, %f38, %f72;
	sub.f32 	%f74, %f19, %f68;
	fma.rn.f32 	%f75, %f14, %f74, 0f40400000;
	fma.rn.f32 	%f76, %f14, %f75, 0f3F800000;
	mul.f32 	%f77, %f76, 0f3E2AAAAB;
	fma.rn.f32 	%f78, %f77, %f54, %f73;
	mul.f32 	%f79, %f14, %f67;
	mul.f32 	%f80, %f79, 0f3E2AAAAB;
	fma.rn.f32 	%f81, %f80, %f62, %f78;
	mad.lo.s32 	%r69, %r2, %r6, %r16;
	mad.lo.s32 	%r70, %r69, %r5, %r15;
	mul.wide.s32 	%rd37, %r70, 4;
	add.s64 	%rd38, %rd4, %rd37;
	st.global.f32 	[%rd38], %f81;
$L__BB0_2:
	ret;

}
	// .globl	_Z30image3_catmullrom_scale_kernelPKfiiiPfii
.visible .entry _Z30image3_catmullrom_scale_kernelPKfiiiPfii(
	.param .u64 .ptr .align 1 _Z30image3_catmullrom_scale_kernelPKfiiiPfii_param_0,
	.param .u32 _Z30image3_catmullrom_scale_kernelPKfiiiPfii_param_1,
	.param .u32 _Z30image3_catmullrom_scale_kernelPKfiiiPfii_param_2,
	.param .u32 _Z30image3_catmullrom_scale_kernelPKfiiiPfii_param_3,
	.param .u64 .ptr .align 1 _Z30image3_catmullrom_scale_kernelPKfiiiPfii_param_4,
	.param .u32 _Z30image3_catmullrom_scale_kernelPKfiiiPfii_param_5,
	.param .u32 _Z30image3_catmullrom_scale_kernelPKfiiiPfii_param_6
)
{
	.reg .pred 	%p<4>;
	.reg .b32 	%r<71>;
	.reg .b32 	%f<79>;
	.reg .b64 	%rd<41>;

	ld.param.u32 	%r3, [_Z30image3_catmullrom_scale_kernelPKfiiiPfii_param_1];
	ld.param.u32 	%r4, [_Z30image3_catmullrom_scale_kernelPKfiiiPfii_param_2];
	ld.param.u32 	%r7, [_Z30image3_catmullrom_scale_kernelPKfiiiPfii_param_3];
	ld.param.u32 	%r5, [_Z30image3_catmullrom_scale_kernelPKfiiiPfii_param_5];
	ld.param.u32 	%r6, [_Z30image3_catmullrom_scale_kernelPKfiiiPfii_param_6];
	mov.u32 	%r8, %tid.x;
	mov.u32 	%r9, %ctaid.x;
	mov.u32 	%r10, %ntid.x;
	mad.lo.s32 	%r1, %r9, %r10, %r8;
	mul.lo.s32 	%r11, %r6, %r5;
	div.s32 	%r2, %r1, %r11;
	or.b32  	%r12, %r6, %r5;
	setp.lt.s32 	%p1, %r12, 0;
	setp.ge.s32 	%p2, %r2, %r7;
	or.pred  	%p3, %p1, %p2;
	@%p3 bra 	$L__BB1_2;
	ld.param.u64 	%rd40, [_Z30image3_catmullrom_scale_kernelPKfiiiPfii_param_4];
	ld.param.u64 	%rd39, [_Z30image3_catmullrom_scale_kernelPKfiiiPfii_param_0];
	div.s32 	%r13, %r1, %r5;
	mul.lo.s32 	%r14, %r13, %r5;
	sub.s32 	%r15, %r1, %r14;
	rem.s32 	%r16, %r13, %r6;
	cvta.to.global.u64 	%rd3, %rd39;
	cvta.to.global.u64 	%rd4, %rd40;
	cvt.rn.f32.s32 	%f1, %r15;
	cvt.rn.f32.s32 	%f2, %r5;
	div.rn.f32 	%f3, %f1, %f2;
	cvt.rn.f32.s32 	%f4, %r3;
	cvt.rn.f32.s32 	%f5, %r16;
	cvt.rn.f32.s32 	%f6, %r6;
	div.rn.f32 	%f7, %f5, %f6;
	cvt.rn.f32.s32 	%f8, %r4;
	fma.rn.f32 	%f9, %f3, %f4, 0fBF000000;
	fma.rn.f32 	%f10, %f7, %f8, 0fBF000000;
	cvt.rmi.f32.f32 	%f11, %f9;
	cvt.rmi.f32.f32 	%f12, %f10;
	sub.f32 	%f13, %f9, %f11;
	sub.f32 	%f14, %f10, %f12;
	cvt.rzi.s32.f32 	%r17, %f11;
	cvt.rzi.s32.f32 	%r18, %f12;
	max.s32 	%r19, %r17, 1;
	add.s32 	%r20, %r19, -1;
	add.s32 	%r21, %r3, -1;
	min.s32 	%r22, %r20, %r21;
	max.s32 	%r23, %r18, 1;
	add.s32 	%r24, %r23, -1;
	add.s32 	%r25, %r4, -1;
	min.s32 	%r26, %r24, %r25;
	mul.lo.s32 	%r27, %r26, %r3;
	mul.lo.s32 	%r28, %r4, %r3;
	mul.lo.s32 	%r29, %r28, %r2;
	add.s32 	%r30, %r22, %r29;
	add.s32 	%r31, %r30, %r27;
	mul.wide.s32 	%rd5, %r31, 4;
	add.s64 	%rd6, %rd3, %rd5;
	ld.global.f32 	%f15, [%rd6];
	max.s32 	%r32, %r17, 0;
	min.s32 	%r33, %r32, %r21;
	add.s32 	%r34, %r33, %r29;
	add.s32 	%r35, %r34, %r27;
	mul.wide.s32 	%rd7, %r35, 4;
	add.s64 	%rd8, %rd3, %rd7;
	ld.global.f32 	%f16, [%rd8];
	max.s32 	%r36, %r17, -1;
	add.s32 	%r37, %r36, 1;
	min.s32 	%r38, %r37, %r21;
	add.s32 	%r39, %r38, %r29;
	add.s32 	%r40, %r39, %r27;
	mul.wide.s32 	%rd9, %r40, 4;
	add.s64 	%rd10, %rd3, %rd9;
	ld.global.f32 	%f17, [%rd10];
	max.s32 	%r41, %r17, -2;
	add.s32 	%r42, %r41, 2;
	min.s32 	%r43, %r42, %r21;
	add.s32 	%r44, %r43, %r29;
	add.s32 	%r45, %r44, %r27;
	mul.wide.s32 	%rd11, %r45, 4;
	add.s64 	%rd12, %rd3, %rd11;
	ld.global.f32 	%f18, [%rd12];
	mul.f32 	%f19, %f13, 0f3F000000;
	mov.f32 	%f20, 0f3F800000;
	sub.f32 	%f21, %f20, %f19;
	fma.rn.f32 	%f22, %f13, %f21, 0fBF000000;
	mul.f32 	%f23, %f13, %f22;
	mul.f32 	%f24, %f13, %f13;
	mul.f32 	%f25, %f13, 0f3FC00000;
	add.f32 	%f26, %f25, 0fC0200000;
	fma.rn.f32 	%f27, %f24, %f26, 0f3F800000;
	mul.f32 	%f28, %f27, %f16;
	fma.rn.f32 	%f29, %f23, %f15, %f28;
	mov.f32 	%f30, 0f40000000;
	sub.f32 	%f31, %f30, %f25;
	fma.rn.f32 	%f32, %f13, %f31, 0f3F000000;
	mul.f32 	%f33, %f13, %f32;
	fma.rn.f32 	%f34, %f33, %f17, %f29;
	add.f32 	%f35, %f19, 0fBF000000;
	mul.f32 	%f36, %f24, %f35;
	fma.rn.f32 	%f37, %f36, %f18, %f34;
	max.s32 	%r46, %r18, 0;
	min.s32 	%r47, %r46, %r25;
	mul.lo.s32 	%r48, %r47, %r3;
	add.s32 	%r49, %r30, %r48;
	mul.wide.s32 	%rd13, %r49, 4;
	add.s64 	%rd14, %rd3, %rd13;
	ld.global.f32 	%f38, [%rd14];
	add.s32 	%r50, %r34, %r48;
	mul.wide.s32 	%rd15, %r50, 4;
	add.s64 	%rd16, %rd3, %rd15;
	ld.global.f32 	%f39, [%rd16];
	add.s32 	%r51, %r39, %r48;
	mul.wide.s32 	%rd17, %r51, 4;
	add.s64 	%rd18, %rd3, %rd17;
	ld.global.f32 	%f40, [%rd18];
	add.s32 	%r52, %r44, %r48;
	mul.wide.s32 	%rd19, %r52, 4;
	add.s64 	%rd20, %rd3, %rd19;
	ld.global.f32 	%f41, [%rd20];
	mul.f32 	%f42, %f27, %f39;
	fma.rn.f32 	%f43, %f23, %f38, %f42;
	fma.rn.f32 	%f44, %f33, %f40, %f43;
	fma.rn.f32 	%f45, %f36, %f41, %f44;
	max.s32 	%r53, %r18, -1;
	add.s32 	%r54, %r53, 1;
	min.s32 	%r55, %r54, %r25;
	mul.lo.s32 	%r56, %r55, %r3;
	add.s32 	%r57, %r30, %r56;
	mul.wide.s32 	%rd21, %r57, 4;
	add.s64 	%rd22, %rd3, %rd21;
	ld.global.f32 	%f46, [%rd22];
	add.s32 	%r58, %r34, %r56;
	mul.wide.s32 	%rd23, %r58, 4;
	add.s64 	%rd24, %rd3, %rd23;
	ld.global.f32 	%f47, [%rd24];
	add.s32 	%r59, %r39, %r56;
	mul.wide.s32 	%rd25, %r59, 4;
	add.s64 	%rd26, %rd3, %rd25;
	ld.global.f32 	%f48, [%rd26];
	add.s32 	%r60, %r44, %r56;
	mul.wide.s32 	%rd27, %r60, 4;
	add.s64 	%rd28, %rd3, %rd27;
	ld.global.f32 	%f49, [%rd28];
	mul.f32 	%f50, %f27, %f47;
	fma.rn.f32 	%f51, %f23, %f46, %f50;
	fma.rn.f32 	%f52, %f33, %f48, %f51;
	fma.rn.f32 	%f53, %f36, %f49, %f52;
	max.s32 	%r61, %r18, -2;
	add.s32 	%r62, %r61, 2;
	min.s32 	%r63, %r62, %r25;
	mul.lo.s32 	%r64, %r63, %r3;
	add.s32 	%r65, %r30, %r64;
	mul.wide.s32 	%rd29, %r65, 4;
	add.s64 	%rd30, %rd3, %rd29;
	ld.global.f32 	%f54, [%rd30];
	add.s32 	%r66, %r34, %r64;
	mul.wide.s32 	%rd31, %r66, 4;
	add.s64 	%rd32, %rd3, %rd31;
	ld.global.f32 	%f55, [%rd32];
	add.s32 	%r67, %r39, %r64;
	mul.wide.s32 	%rd33, %r67, 4;
	add.s64 	%rd34, %rd3, %rd33;
	ld.global.f32 	%f56, [%rd34];
	add.s32 	%r68, %r44, %r64;
	mul.wide.s32 	%rd35, %r68, 4;
	add.s64 	%rd36, %rd3, %rd35;
	ld.global.f32 	%f57, [%rd36];
	mul.f32 	%f58, %f27, %f55;
	fma.rn.f32 	%f59, %f23, %f54, %f58;
	fma.rn.f32 	%f60, %f33, %f56, %f59;
	fma.rn.f32 	%f61, %f36, %f57, %f60;
	mul.f32 	%f62, %f14, 0f3F000000;
	sub.f32 	%f63, %f20, %f62;
	fma.rn.f32 	%f64, %f14, %f63, 0fBF000000;
	mul.f32 	%f65, %f14, %f64;
	mul.f32 	%f66, %f14, %f14;
	mul.f32 	%f67, %f14, 0f3FC00000;
	add.f32 	%f68, %f67, 0fC0200000;
	fma.rn.f32 	%f69, %f66, %f68, 0f3F800000;
	mul.f32 	%f70, %f69, %f45;
	fma.rn.f32 	%f71, %f65, %f37, %f70;
	sub.f32 	%f72, %f30, %f67;
	fma.rn.f32 	%f73, %f14, %f72, 0f3F000000;
	mul.f32 	%f74, %f14, %f73;
	fma.rn.f32 	%f75, %f74, %f53, %f71;
	add.f32 	%f76, %f62, 0fBF000000;
	mul.f32 	%f77, %f66, %f76;
	fma.rn.f32 	%f78, %f77, %f61, %f75;
	mad.lo.s32 	%r69, %r2, %r6, %r16;
	mad.lo.s32 	%r70, %r69, %r5, %r15;
	mul.wide.s32 	%rd37, %r70, 4;
	add.s64 	%rd38, %rd4, %rd37;
	st.global.f32 	[%rd38], %f78;
$L__BB1_2:
	ret;

}
	// .globl	_Z32image3_2x2_bilinear_scale_kernelPKfiiiPfii
.visible .entry _Z32image3_2x2_bilinear_scale_kernelPKfiiiPfii(
	.param .u64 .ptr .align 1 _Z32image3_2x2_bilinear_scale_kernelPKfiiiPfii_param_0,
	.param .u32 _Z32image3_2x2_bilinear_scale_kernelPKfiiiPfii_param_1,
	.param .u32 _Z32image3_2x2_bilinear_scale_kernelPKfiiiPfii_param_2,
	.param .u32 _Z32image3_2x2_bilinear_scale_kernelPKfiiiPfii_param_3,
	.param .u64 .ptr .align 1 _Z32image3_2x2_bilinear_scale_kernelPKfiiiPfii_param_4,
	.param .u32 _Z32image3_2x2_bilinear_scale_kernelPKfiiiPfii_param_5,
	.param .u32 _Z32image3_2x2_bilinear_scale_kernelPKfiiiPfii_param_6
)
{
	.reg .pred 	%p<4>;
	.reg .b32 	%r<43>;
	.reg .b32 	%f<21>;
	.reg .b64 	%rd<15>;

	ld.param.u64 	%rd1, [_Z32image3_2x2_bilinear_scale_kernelPKfiiiPfii_param_0];
	ld.param.u32 	%r3, [_Z32image3_2x2_bilinear_scale_kernelPKfiiiPfii_param_1];
	ld.param.u32 	%r4, [_Z32image3_2x2_bilinear_scale_kernelPKfiiiPfii_param_2];
	ld.param.u32 	%r7, [_Z32image3_2x2_bilinear_scale_kernelPKfiiiPfii_param_3];
	ld.param.u64 	%rd2, [_Z32image3_2x2_bilinear_scale_kernelPKfiiiPfii_param_4];
	ld.param.u32 	%r5, [_Z32image3_2x2_bilinear_scale_kernelPKfiiiPfii_param_5];
	ld.param.u32 	%r6, [_Z32image3_2x2_bilinear_scale_kernelPKfiiiPfii_param_6];
	mov.u32 	%r8, %tid.x;
	mov.u32 	%r9, %ctaid.x;
	mov.u32 	%r10, %ntid.x;
	mad.lo.s32 	%r1, %r9, %r10, %r8;
	mul.lo.s32 	%r11, %r6, %r5;
	div.s32 	%r2, %r1, %r11;
	or.b32  	%r12, %r6, %r5;
	setp.lt.s32 	%p1, %r12, 0;
	setp.ge.s32 	%p2, %r2, %r7;
	or.pred  	%p3, %p1, %p2;
	@%p3 bra 	$L__BB2_2;
	div.s32 	%r13, %r1, %r5;
	mul.lo.s32 	%r14, %r13, %r5;
	sub.s32 	%r15, %r1, %r14;
	rem.s32 	%r16, %r13, %r6;
	cvta.to.global.u64 	%rd3, %rd1;
	cvta.to.global.u64 	%rd4, %rd2;
	cvt.rn.f32.s32 	%f1, %r15;
	cvt.rn.f32.s32 	%f2, %r5;
	div.rn.f32 	%f3, %f1, %f2;
	cvt.rn.f32.s32 	%f4, %r3;
	cvt.rn.f32.s32 	%f5, %r16;
	cvt.rn.f32.s32 	%f6, %r6;
	div.rn.f32 	%f7, %f5, %f6;
	cvt.rn.f32.s32 	%f8, %r4;
	fma.rn.f32 	%f9, %f3, %f4, 0fBF000000;
	fma.rn.f32 	%f10, %f7, %f8, 0fBF000000;
	cvt.rmi.f32.f32 	%f11, %f9;
	cvt.rmi.f32.f32 	%f12, %f10;
	cvt.rzi.s32.f32 	%r17, %f11;
	cvt.rzi.s32.f32 	%r18, %f12;
	max.s32 	%r19, %r17, 0;
	add.s32 	%r20, %r3, -1;
	min.s32 	%r21, %r19, %r20;
	max.s32 	%r22, %r18, 0;
	add.s32 	%r23, %r4, -1;
	min.s32 	%r24, %r22, %r23;
	mul.lo.s32 	%r25, %r24, %r3;
	mul.lo.s32 	%r26, %r4, %r3;
	mul.lo.s32 	%r27, %r26, %r2;
	add.s32 	%r28, %r21, %r27;
	add.s32 	%r29, %r28, %r25;
	mul.wide.s32 	%rd5, %r29, 4;
	add.s64 	%rd6, %rd3, %rd5;
	ld.global.f32 	%f13, [%rd6];
	max.s32 	%r30, %r17, -1;
	add.s32 	%r31, %r30, 1;
	min.s32 	%r32, %r31, %r20;
	add.s32 	%r33, %r32, %r27;
	add.s32 	%r34, %r33, %r25;
	mul.wide.s32 	%rd7, %r34, 4;
	add.s64 	%rd8, %rd3, %rd7;
	ld.global.f32 	%f14, [%rd8];
	add.f32 	%f15, %f13, %f14;
	max.s32 	%r35, %r18, -1;
	add.s32 	%r36, %r35, 1;
	min.s32 	%r37, %r36, %r23;
	mul.lo.s32 	%r38, %r37, %r3;
	add.s32 	%r39, %r28, %r38;
	mul.wide.s32 	%rd9, %r39, 4;
	add.s64 	%rd10, %rd3, %rd9;
	ld.global.f32 	%f16, [%rd10];
	add.f32 	%f17, %f15, %f16;
	add.s32 	%r40, %r33, %r38;
	mul.wide.s32 	%rd11, %r40, 4;
	add.s64 	%rd12, %rd3, %rd11;
	ld.global.f32 	%f18, [%rd12];
	add.f32 	%f19, %f17, %f18;
	mul.f32 	%f20, %f19, 0f3E800000;
	mad.lo.s32 	%r41, %r2, %r6, %r16;
	mad.lo.s32 	%r42, %r41, %r5, %r15;
	mul.wide.s32 	%rd13, %r42, 4;
	add.s64 	%rd14, %rd4, %rd13;
	st.global.f32 	[%rd14], %f20;
$L__BB2_2:
	ret;

}


// ===== COMPILED SASS (sm_100) =====

	.target	sm_100

	.elftype	@"ET_EXEC"


//--------------------- .note.nv.tkinfo           --------------------------
	.section	.note.nv.tkinfo,"",@"SHT_NOTE"
	.sectionflags	@"SHF_NOTE_NV_TKINFO"
	.tkinfo
        /*0018*/ 	.word	0x00000002
        /*0030*/ 	.string	""
        /*0030*/ 	.string	"ptxas"
        /*0030*/ 	.string	"Cuda compilation tools, release 13.0, V13.0.88"
        /*0030*/ 	.string	"Build cuda_13.0.r13.0/compiler.36424714_0"
        /*0030*/ 	.string	"-arch sm_100 -m 64 "



//--------------------- .note.nv.cuinfo           --------------------------
	.section	.note.nv.cuinfo,"",@"SHT_NOTE"
	.sectionflags	@"SHF_NOTE_NV_CUINFO"
        /*0018*/ 	.short	0x0002
        /*001a*/ 	.short	0x0064
        /*001c*/ 	.short	0x0082
	.zero		2


//--------------------- .nv.info                  --------------------------
	.section	.nv.info,"",@"SHT_CUDA_INFO"
	.align	4


	//----- nvinfo : EIATTR_REGCOUNT
	.align		4
        /*0000*/ 	.byte	0x04, 0x2f
        /*0002*/ 	.short	(.L_1 - .L_0)
	.align		4
.L_0:
        /*0004*/ 	.word	index@(_Z27image3_bicubic_scale_kernelPKfiiiPfii)
        /*0008*/ 	.word	0x00000020


	//----- nvinfo : EIATTR_FRAME_SIZE
	.align		4
.L_1:
        /*000c*/ 	.byte	0x04, 0x11
        /*000e*/ 	.short	(.L_3 - .L_2)
	.align		4
.L_2:
        /*0010*/ 	.word	index@($__internal_2_$__cuda_sm3x_div_rn_noftz_f32_slowpath)
        /*0014*/ 	.word	0x00000000


	//----- nvinfo : EIATTR_FRAME_SIZE
	.align		4
.L_3:
        /*0018*/ 	.byte	0x04, 0x11
        /*001a*/ 	.short	(.L_5 - .L_4)
	.align		4
.L_4:
        /*001c*/ 	.word	index@(_Z27image3_bicubic_scale_kernelPKfiiiPfii)
        /*0020*/ 	.word	0x00000000


	//----- nvinfo : EIATTR_REGCOUNT
	.align		4
.L_5:
        /*0024*/ 	.byte	0x04, 0x2f
        /*0026*/ 	.short	(.L_7 - .L_6)
	.align		4
.L_6:
        /*0028*/ 	.word	index@(_Z30image3_catmullrom_scale_kernelPKfiiiPfii)
        /*002c*/ 	.word	0x00000020


	//----- nvinfo : EIATTR_FRAME_SIZE
	.align		4
.L_7:
        /*0030*/ 	.byte	0x04, 0x11
        /*0032*/ 	.short	(.L_9 - .L_8)
	.align		4
.L_8:
        /*0034*/ 	.word	index@($__internal_1_$__cuda_sm3x_div_rn_noftz_f32_slowpath)
        /*0038*/ 	.word	0x00000000


	//----- nvinfo : EIATTR_FRAME_SIZE
	.align		4
.L_9:
        /*003c*/ 	.byte	0x04, 0x11
        /*003e*/ 	.short	(.L_11 - .L_10)
	.align		4
.L_10:
        /*0040*/ 	.word	index@(_Z30image3_catmullrom_scale_kernelPKfiiiPfii)
        /*0044*/ 	.word	0x00000000


	//----- nvinfo : EIATTR_REGCOUNT
	.align		4
.L_11:
        /*0048*/ 	.byte	0x04, 0x2f
        /*004a*/ 	.short	(.L_13 - .L_12)
	.align		4
.L_12:
        /*004c*/ 	.word	index@(_Z32image3_2x2_bilinear_scale_kernelPKfiiiPfii)
        /*0050*/ 	.word	0x00000013


	//----- nvinfo : EIATTR_FRAME_SIZE
	.align		4
.L_13:
        /*0054*/ 	.byte	0x04, 0x11
        /*0056*/ 	.short	(.L_15 - .L_14)
	.align		4
.L_14:
        /*0058*/ 	.word	index@($__internal_0_$__cuda_sm3x_div_rn_noftz_f32_slowpath)
        /*005c*/ 	.word	0x00000000


	//----- nvinfo : EIATTR_FRAME_SIZE
	.align		4
.L_15:
        /*0060*/ 	.byte	0x04, 0x11
        /*0062*/ 	.short	(.L_17 - .L_16)
	.align		4
.L_16:
        /*0064*/ 	.word	index@(_Z32image3_2x2_bilinear_scale_kernelPKfiiiPfii)
        /*0068*/ 	.word	0x00000000


	//----- nvinfo : EIATTR_MIN_STACK_SIZE
	.align		4
.L_17:
        /*006c*/ 	.byte	0x04, 0x12
        /*006e*/ 	.short	(.L_19 - .L_18)
	.align		4
.L_18:
        /*0070*/ 	.word	index@(_Z32image3_2x2_bilinear_scale_kernelPKfiiiPfii)
        /*0074*/ 	.word	0x00000000


	//----- nvinfo : EIATTR_MIN_STACK_SIZE
	.align		4
.L_19:
        /*0078*/ 	.byte	0x04, 0x12
        /*007a*/ 	.short	(.L_21 - .L_20)
	.align		4
.L_20:
        /*007c*/ 	.word	index@(_Z30image3_catmullrom_scale_kernelPKfiiiPfii)
        /*0080*/ 	.word	0x00000000


	//----- nvinfo : EIATTR_MIN_STACK_SIZE
	.align		4
.L_21:
        /*0084*/ 	.byte	0x04, 0x12
        /*0086*/ 	.short	(.L_23 - .L_22)
	.align		4
.L_22:
        /*0088*/ 	.word	index@(_Z27image3_bicubic_scale_kernelPKfiiiPfii)
        /*008c*/ 	.word	0x00000000
.L_23:


//--------------------- .nv.compat                --------------------------
	.section	.nv.compat,"",@"SHT_CUDA_COMPAT_INFO"
	.align	4
        /*0000*/ 	.byte	0x02, 0x09, 0x00, 0x00, 0x02, 0x02, 0x01, 0x00, 0x02, 0x05, 0x05, 0x00, 0x03, 0x07, 0x01, 0x01
        /*0010*/ 	.byte	0x02, 0x03, 0x00, 0x00, 0x02, 0x06, 0x01, 0x00, 0x04, 0x0b, 0x08, 0x00, 0x01, 0x00, 0x00, 0x00
        /*0020*/ 	.byte	0x00, 0x00, 0x00, 0x00


//--------------------- .nv.info._Z32image3_2x2_bilinear_scale_kernelPKfiiiPfii --------------------------
	.section	.nv.info._Z32image3_2x2_bilinear_scale_kernelPKfiiiPfii,"",@"SHT_CUDA_INFO"
	.sectionflags	@""
	.align	4


	//----- nvinfo : EIATTR_CUDA_API_VERSION
	.align		4
        /*0000*/ 	.byte	0x04, 0x37
        /*0002*/ 	.short	(.L_25 - .L_24)
.L_24:
        /*0004*/ 	.word	0x00000082


	//----- nvinfo : EIATTR_KPARAM_INFO
	.align		4
.L_25:
        /*0008*/ 	.byte	0x04, 0x17
        /*000a*/ 	.short	(.L_27 - .L_26)
.L_26:
        /*000c*/ 	.word	0x00000000
        /*0010*/ 	.short	0x0006
        /*0012*/ 	.short	0x0024
        /*0014*/ 	.byte	0x00, 0xf0, 0x11, 0x00


	//----- nvinfo : EIATTR_KPARAM_INFO
	.align		4
.L_27:
        /*0018*/ 	.byte	0x04, 0x17
        /*001a*/ 	.short	(.L_29 - .L_28)
.L_28:
        /*001c*/ 	.word	0x00000000
        /*0020*/ 	.short	0x0005
        /*0022*/ 	.short	0x0020
        /*0024*/ 	.byte	0x00, 0xf0, 0x11, 0x00


	//----- nvinfo : EIATTR_KPARAM_INFO
	.align		4
.L_29:
        /*0028*/ 	.byte	0x04, 0x17
        /*002a*/ 	.short	(.L_31 - .L_30)
.L_30:
        /*002c*/ 	.word	0x00000000
        /*0030*/ 	.short	0x0004
        /*0032*/ 	.short	0x0018
        /*0034*/ 	.byte	0x00, 0xf5, 0x21, 0x00


	//----- nvinfo : EIATTR_KPARAM_INFO
	.align		4
.L_31:
        /*0038*/ 	.byte	0x04, 0x17
        /*003a*/ 	.short	(.L_33 - .L_32)
.L_32:
        /*003c*/ 	.word	0x00000000
        /*0040*/ 	.short	0x0003
        /*0042*/ 	.short	0x0010
        /*0044*/ 	.byte	0x00, 0xf0, 0x11, 0x00


	//----- nvinfo : EIATTR_KPARAM_INFO
	.align		4
.L_33:
        /*0048*/ 	.byte	0x04, 0x17
        /*004a*/ 	.short	(.L_35 - .L_34)
.L_34:
        /*004c*/ 	.word	0x00000000
        /*0050*/ 	.short	0x0002
        /*0052*/ 	.short	0x000c
        /*0054*/ 	.byte	0x00, 0xf0, 0x11, 0x00


	//----- nvinfo : EIATTR_KPARAM_INFO
	.align		4
.L_35:
        /*0058*/ 	.byte	0x04, 0x17
        /*005a*/ 	.short	(.L_37 - .L_36)
.L_36:
        /*005c*/ 	.word	0x00000000
        /*0060*/ 	.short	0x0001
        /*0062*/ 	.short	0x0008
        /*0064*/ 	.byte	0x00, 0xf0, 0x11, 0x00


	//----- nvinfo : EIATTR_KPARAM_INFO
	.align		4
.L_37:
        /*0068*/ 	.byte	0x04, 0x17
        /*006a*/ 	.short	(.L_39 - .L_38)
.L_38:
        /*006c*/ 	.word	0x00000000
        /*0070*/ 	.short	0x0000
        /*0072*/ 	.short	0x0000
        /*0074*/ 	.byte	0x00, 0xf5, 0x21, 0x00


	//----- nvinfo : EIATTR_SPARSE_MMA_MASK
	.align		4
.L_39:
        /*0078*/ 	.byte	0x03, 0x50
        /*007a*/ 	.short	0x0000


	//----- nvinfo : EIATTR_MAXREG_COUNT
	.align		4
        /*007c*/ 	.byte	0x03, 0x1b
        /*007e*/ 	.short	0x00ff


	//----- nvinfo : EIATTR_MERCURY_ISA_VERSION
	.align		4
        /*0080*/ 	.byte	0x03, 0x5f
        /*0082*/ 	.short	0x0101


	//----- nvinfo : EIATTR_VRC_CTA_INIT_COUNT
	.align		4
        /*0084*/ 	.byte	0x02, 0x4a
	.zero		1
	.zero		1


	//----- nvinfo : EIATTR_EXIT_INSTR_OFFSETS
	.align		4
        /*0088*/ 	.byte	0x04, 0x1c
        /*008a*/ 	.short	(.L_41 - .L_40)


	//   ....[0]....
.L_40:
        /*008c*/ 	.word	0x00000240


	//   ....[1]....
        /*0090*/ 	.word	0x00000a20


	//----- nvinfo : EIATTR_CRS_STACK_SIZE
	.align		4
.L_41:
        /*0094*/ 	.byte	0x04, 0x1e
        /*0096*/ 	.short	(.L_43 - .L_42)
.L_42:
        /*0098*/ 	.word	0x00000000


	//----- nvinfo : EIATTR_CBANK_PARAM_SIZE
	.align		4
.L_43:
        /*009c*/ 	.byte	0x03, 0x19
        /*009e*/ 	.short	0x0028


	//----- nvinfo : EIATTR_PARAM_CBANK
	.align		4
        /*00a0*/ 	.byte	0x04, 0x0a
        /*00a2*/ 	.short	(.L_45 - .L_44)
	.align		4
.L_44:
        /*00a4*/ 	.word	index@(.nv.constant0._Z32image3_2x2_bilinear_scale_kernelPKfiiiPfii)
        /*00a8*/ 	.short	0x0380
        /*00aa*/ 	.short	0x0028


	//----- nvinfo : EIATTR_SW_WAR
	.align		4
.L_45:
        /*00ac*/ 	.byte	0x04, 0x36
        /*00ae*/ 	.short	(.L_47 - .L_46)
.L_46:
        /*00b0*/ 	.word	0x00000008
.L_47:


//--------------------- .nv.info._Z30image3_catmullrom_scale_kernelPKfiiiPfii --------------------------
	.section	.nv.info._Z30image3_catmullrom_scale_kernelPKfiiiPfii,"",@"SHT_CUDA_INFO"
	.sectionflags	@""
	.align	4


	//----- nvinfo : EIATTR_CUDA_API_VERSION
	.align		4
        /*0000*/ 	.byte	0x04, 0x37
        /*0002*/ 	.short	(.L_49 - .L_48)
.L_48:
        /*0004*/ 	.word	0x00000082


	//----- nvinfo : EIATTR_KPARAM_INFO
	.align		4
.L_49:
        /*0008*/ 	.byte	0x04, 0x17
        /*000a*/ 	.short	(.L_51 - .L_50)
.L_50:
        /*000c*/ 	.word	0x00000000
        /*0010*/ 	.short	0x0006
        /*0012*/ 	.short	0x0024
        /*0014*/ 	.byte	0x00, 0xf0, 0x11, 0x00


	//----- nvinfo : EIATTR_KPARAM_INFO
	.align		4
.L_51:
        /*0018*/ 	.byte	0x04, 0x17
        /*001a*/ 	.short	(.L_53 - .L_52)
.L_52:
        /*001c*/ 	.word	0x00000000
        /*0020*/ 	.short	0x0005
        /*0022*/ 	.short	0x0020
        /*0024*/ 	.byte	0x00, 0xf0, 0x11, 0x00


	//----- nvinfo : EIATTR_KPARAM_INFO
	.align		4
.L_53:
        /*0028*/ 	.byte	0x04, 0x17
        /*002a*/ 	.short	(.L_55 - .L_54)
.L_54:
        /*002c*/ 	.word	0x00000000
        /*0030*/ 	.short	0x0004
        /*0032*/ 	.short	0x0018
        /*0034*/ 	.byte	0x00, 0xf5, 0x21, 0x00


	//----- nvinfo : EIATTR_KPARAM_INFO
	.align		4
.L_55:
        /*0038*/ 	.byte	0x04, 0x17
        /*003a*/ 	.short	(.L_57 - .L_56)
.L_56:
        /*003c*/ 	.word	0x00000000
        /*0040*/ 	.short	0x0003
        /*0042*/ 	.short	0x0010
        /*0044*/ 	.byte	0x00, 0xf0, 0x11, 0x00


	//----- nvinfo : EIATTR_KPARAM_INFO
	.align		4
.L_57:
        /*0048*/ 	.byte	0x04, 0x17
        /*004a*/ 	.short	(.L_59 - .L_58)
.L_58:
        /*004c*/ 	.word	0x00000000
        /*0050*/ 	.short	0x0002
        /*0052*/ 	.short	0x000c
        /*0054*/ 	.byte	0x00, 0xf0, 0x11, 0x00


	//----- nvinfo : EIATTR_KPARAM_INFO
	.align		4
.L_59:
        /*0058*/ 	.byte	0x04, 0x17
        /*005a*/ 	.short	(.L_61 - .L_60)
.L_60:
        /*005c*/ 	.word	0x00000000
        /*0060*/ 	.short	0x0001
        /*0062*/ 	.short	0x0008
        /*0064*/ 	.byte	0x00, 0xf0, 0x11, 0x00


	//----- nvinfo : EIATTR_KPARAM_INFO
	.align		4
.L_61:
        /*0068*/ 	.byte	0x04, 0x17
        /*006a*/ 	.short	(.L_63 - .L_62)
.L_62:
        /*006c*/ 	.word	0x00000000
        /*0070*/ 	.short	0x0000
        /*0072*/ 	.short	0x0000
        /*0074*/ 	.byte	0x00, 0xf5, 0x21, 0x00


	//----- nvinfo : EIATTR_SPARSE_MMA_MASK
	.align		4
.L_63:
        /*0078*/ 	.byte	0x03, 0x50
        /*007a*/ 	.short	0x0000


	//----- nvinfo : EIATTR_MAXREG_COUNT
	.align		4
        /*007c*/ 	.byte	0x03, 0x1b
        /*007e*/ 	.short	0x00ff


	//----- nvinfo : EIATTR_MERCURY_ISA_VERSION
	.align		4
        /*0080*/ 	.byte	0x03, 0x5f
        /*0082*/ 	.short	0x0101


	//----- nvinfo : EIATTR_VRC_CTA_INIT_COUNT
	.align		4
        /*0084*/ 	.byte	0x02, 0x4a
	.zero		1
	.zero		1


	//----- nvinfo : EIATTR_EXIT_INSTR_OFFSETS
	.align		4
        /*0088*/ 	.byte	0x04, 0x1c
        /*008a*/ 	.short	(.L_65 - .L_64)


	//   ....[0]....
.L_64:
        /*008c*/ 	.word	0x00000240


	//   ....[1]....
        /*0090*/ 	.word	0x00000fb0


	//----- nvinfo : EIATTR_CRS_STACK_SIZE
	.align		4
.L_65:
        /*0094*/ 	.byte	0x04, 0x1e
        /*0096*/ 	.short	(.L_67 - .L_66)
.L_66:
        /*0098*/ 	.word	0x00000000


	//----- nvinfo : EIATTR_CBANK_PARAM_SIZE
	.align		4
.L_67:
        /*009c*/ 	.byte	0x03, 0x19
        /*009e*/ 	.short	0x0028


	//----- nvinfo : EIATTR_PARAM_CBANK
	.align		4
        /*00a0*/ 	.byte	0x04, 0x0a
        /*00a2*/ 	.short	(.L_69 - .L_68)
	.align		4
.L_68:
        /*00a4*/ 	.word	index@(.nv.constant0._Z30image3_catmullrom_scale_kernelPKfiiiPfii)
        /*00a8*/ 	.short	0x0380
        /*00aa*/ 	.short	0x0028


	//----- nvinfo : EIATTR_SW_WAR
	.align		4
.L_69:
        /*00ac*/ 	.byte	0x04, 0x36
        /*00ae*/ 	.short	(.L_71 - .L_70)
.L_70:
        /*00b0*/ 	.word	0x00000008
.L_71:


//--------------------- .nv.info._Z27image3_bicubic_scale_kernelPKfiiiPfii --------------------------
	.section	.nv.info._Z27image3_bicubic_scale_kernelPKfiiiPfii,"",@"SHT_CUDA_INFO"
	.sectionflags	@""
	.align	4


	//----- nvinfo : EIATTR_CUDA_API_VERSION
	.align		4
        /*0000*/ 	.byte	0x04, 0x37
        /*0002*/ 	.short	(.L_73 - .L_72)
.L_72:
        /*0004*/ 	.word	0x00000082


	//----- nvinfo : EIATTR_KPARAM_INFO
	.align		4
.L_73:
        /*0008*/ 	.byte	0x04, 0x17
        /*000a*/ 	.short	(.L_75 - .L_74)
.L_74:
        /*000c*/ 	.word	0x00000000
        /*0010*/ 	.short	0x0006
        /*0012*/ 	.short	0x0024
        /*0014*/ 	.byte	0x00, 0xf0, 0x11, 0x00


	//----- nvinfo : EIATTR_KPARAM_INFO
	.align		4
.L_75:
        /*0018*/ 	.byte	0x04, 0x17
        /*001a*/ 	.short	(.L_77 - .L_76)
.L_76:
        /*001c*/ 	.word	0x00000000
        /*0020*/ 	.short	0x0005
        /*0022*/ 	.short	0x0020
        /*0024*/ 	.byte	0x00, 0xf0, 0x11, 0x00


	//----- nvinfo : EIATTR_KPARAM_INFO
	.align		4
.L_77:
        /*0028*/ 	.byte	0x04, 0x17
        /*002a*/ 	.short	(.L_79 - .L_78)
.L_78:
        /*002c*/ 	.word	0x00000000
        /*0030*/ 	.short	0x0004
        /*0032*/ 	.short	0x0018
        /*0034*/ 	.byte	0x00, 0xf5, 0x21, 0x00


	//----- nvinfo : EIATTR_KPARAM_INFO
	.align		4
.L_79:
        /*0038*/ 	.byte	0x04, 0x17
        /*003a*/ 	.short	(.L_81 - .L_80)
.L_80:
        /*003c*/ 	.word	0x00000000
        /*0040*/ 	.short	0x0003
        /*0042*/ 	.short	0x0010
        /*0044*/ 	.byte	0x00, 0xf0, 0x11, 0x00


	//----- nvinfo : EIATTR_KPARAM_INFO
	.align		4
.L_81:
        /*0048*/ 	.byte	0x04, 0x17
        /*004a*/ 	.short	(.L_83 - .L_82)
.L_82:
        /*004c*/ 	.word	0x00000000
        /*0050*/ 	.short	0x0002
        /*0052*/ 	.short	0x000c
        /*0054*/ 	.byte	0x00, 0xf0, 0x11, 0x00


	//----- nvinfo : EIATTR_KPARAM_INFO
	.align		4
.L_83:
        /*0058*/ 	.byte	0x04, 0x17
        /*005a*/ 	.short	(.L_85 - .L_84)
.L_84:
        /*005c*/ 	.word	0x00000000
        /*0060*/ 	.short	0x0001
        /*0062*/ 	.short	0x0008
        /*0064*/ 	.byte	0x00, 0xf0, 0x11, 0x00


	//----- nvinfo : EIATTR_KPARAM_INFO
	.align		4
.L_85:
        /*0068*/ 	.byte	0x04, 0x17
        /*006a*/ 	.short	(.L_87 - .L_86)
.L_86:
        /*006c*/ 	.word	0x00000000
        /*0070*/ 	.short	0x0000
        /*0072*/ 	.short	0x0000
        /*0074*/ 	.byte	0x00, 0xf5, 0x21, 0x00


	//----- nvinfo : EIATTR_SPARSE_MMA_MASK
	.align		4
.L_87:
        /*0078*/ 	.byte	0x03, 0x50
        /*007a*/ 	.short	0x0000


	//----- nvinfo : EIATTR_MAXREG_COUNT
	.align		4
        /*007c*/ 	.byte	0x03, 0x1b
        /*007e*/ 	.short	0x00ff


	//----- nvinfo : EIATTR_MERCURY_ISA_VERSION
	.align		4
        /*0080*/ 	.byte	0x03, 0x5f
        /*0082*/ 	.short	0x0101


	//----- nvinfo : EIATTR_VRC_CTA_INIT_COUNT
	.align		4
        /*0084*/ 	.byte	0x02, 0x4a
	.zero		1
	.zero		1


	//----- nvinfo : EIATTR_EXIT_INSTR_OFFSETS
	.align		4
        /*0088*/ 	.byte	0x04, 0x1c
        /*008a*/ 	.short	(.L_89 - .L_88)


	//   ....[0]....
.L_88:
        /*008c*/ 	.word	0x00000240


	//   ....[1]....
        /*0090*/ 	.word	0x00001020


	//----- nvinfo : EIATTR_CRS_STACK_SIZE
	.align		4
.L_89:
        /*0094*/ 	.byte	0x04, 0x1e
        /*0096*/ 	.short	(.L_91 - .L_90)
.L_90:
        /*0098*/ 	.word	0x00000000


	//----- nvinfo : EIATTR_CBANK_PARAM_SIZE
	.align		4
.L_91:
        /*009c*/ 	.byte	0x03, 0x19
        /*009e*/ 	.short	0x0028


	//----- nvinfo : EIATTR_PARAM_CBANK
	.align		4
        /*00a0*/ 	.byte	0x04, 0x0a
        /*00a2*/ 	.short	(.L_93 - .L_92)
	.align		4
.L_92:
        /*00a4*/ 	.word	index@(.nv.constant0._Z27image3_bicubic_scale_kernelPKfiiiPfii)
        /*00a8*/ 	.short	0x0380
        /*00aa*/ 	.short	0x0028


	//----- nvinfo : EIATTR_SW_WAR
	.align		4
.L_93:
        /*00ac*/ 	.byte	0x04, 0x36
        /*00ae*/ 	.short	(.L_95 - .L_94)
.L_94:
        /*00b0*/ 	.word	0x00000008
.L_95:


//--------------------- .nv.callgraph             --------------------------
	.section	.nv.callgraph,"",@"SHT_CUDA_CALLGRAPH"
	.align	4
	.sectionentsize	8
	.align		4
        /*0000*/ 	.word	0x00000000
	.align		4
        /*0004*/ 	.word	0xffffffff
	.align		4
        /*0008*/ 	.word	0x00000000
	.align		4
        /*000c*/ 	.word	0xfffffffe
	.align		4
        /*0010*/ 	.word	0x00000000
	.align		4
        /*0014*/ 	.word	0xfffffffd
	.align		4
        /*0018*/ 	.word	0x00000000
	.align		4
        /*001c*/ 	.word	0xfffffffc


//--------------------- .text._Z32image3_2x2_bilinear_scale_kernelPKfiiiPfii --------------------------
	.section	.text._Z32image3_2x2_bilinear_scale_kernelPKfiiiPfii,"ax",@progbits
	.align	128
        .global         _Z32image3_2x2_bilinear_scale_kernelPKfiiiPfii
        .type           _Z32image3_2x2_bilinear_scale_kernelPKfiiiPfii,@function
        .size           _Z32image3_2x2_bilinear_scale_kernelPKfiiiPfii,(.L_x_48 - _Z32image3_2x2_bilinear_scale_kernelPKfiiiPfii)
        .other          _Z32image3_2x2_bilinear_scale_kernelPKfiiiPfii,@"STO_CUDA_ENTRY STV_DEFAULT"
_Z32image3_2x2_bilinear_scale_kernelPKfiiiPfii:
.text._Z32image3_2x2_bilinear_scale_kernelPKfiiiPfii:
[----:B------:R-:W-:Y:S08]  /*0000*/  LDC R1, c[0x0][0x37c] ;  /* 0x0000df00ff017b82 */ /* 0x000ff00000000800 */
[----:B------:R-:W0:Y:S01]  /*0010*/  LDC.64 R6, c[0x0][0x3a0] ;  /* 0x0000e800ff067b82 */ /* 0x000e220000000a00 */
[----:B------:R-:W1:Y:S07]  /*0020*/  S2R R3, SR_TID.X ;  /* 0x0000000000037919 */ /* 0x000e6e0000002100 */
[----:B------:R-:W1:Y:S08]  /*0030*/  S2UR UR4, SR_CTAID.X ;  /* 0x00000000000479c3 */ /* 0x000e700000002500 */
[----:B------:R-:W1:Y:S01]  /*0040*/  LDC R2, c[0x0][0x360] ;  /* 0x0000d800ff027b82 */ /* 0x000e620000000800 */
[----:B0-----:R-:W-:-:S05]  /*0050*/  IMAD R8, R7, R6, RZ ;  /* 0x0000000607087224 */ /* 0x001fca00078e02ff */
[----:B------:R-:W-:-:S04]  /*0060*/  IABS R9, R8 ;  /* 0x0000000800097213 */ /* 0x000fc80000000000 */
[----:B------:R-:W0:Y:S01]  /*0070*/  I2F.RP R0, R9 ;  /* 0x0000000900007306 */ /* 0x000e220000209400 */
[----:B-1----:R-:W-:Y:S01]  /*0080*/  IMAD R3, R2, UR4, R3 ;  /* 0x0000000402037c24 */ /* 0x002fe2000f8e0203 */
[----:B------:R-:W1:Y:S06]  /*0090*/  LDCU UR4, c[0x0][0x390] ;  /* 0x00007200ff0477ac */ /* 0x000e6c0008000800 */
[----:B0-----:R-:W0:Y:S02]  /*00a0*/  MUFU.RCP R0, R0 ;  /* 0x0000000000007308 */ /* 0x001e240000001000 */
[----:B0-----:R-:W-:Y:S01]  /*00b0*/  VIADD R4, R0, 0xffffffe ;  /* 0x0ffffffe00047836 */ /* 0x001fe20000000000 */
[----:B------:R-:W-:-:S05]  /*00c0*/  IABS R0, R3 ;  /* 0x0000000300007213 */ /* 0x000fca0000000000 */
[----:B------:R0:W2:Y:S02]  /*00d0*/  F2I.FTZ.U32.TRUNC.NTZ R5, R4 ;  /* 0x0000000400057305 */ /* 0x0000a4000021f000 */
[----:B0-----:R-:W-:Y:S02]  /*00e0*/  IMAD.MOV.U32 R4, RZ, RZ, RZ ;  /* 0x000000ffff047224 */ /* 0x001fe400078e00ff */
[----:B--2---:R-:W-:-:S04]  /*00f0*/  IMAD.MOV R10, RZ, RZ, -R5 ;  /* 0x000000ffff0a7224 */ /* 0x004fc800078e0a05 */
[----:B------:R-:W-:-:S04]  /*0100*/  IMAD.MOV.U32 R2, RZ, RZ, R10 ;  /* 0x000000ffff027224 */ /* 0x000fc800078e000a */
[----:B------:R-:W-:Y:S01]  /*0110*/  IMAD R11, R2, R9, RZ ;  /* 0x00000009020b7224 */ /* 0x000fe200078e02ff */
[----:B------:R-:W-:-:S03]  /*0120*/  IABS R2, R8 ;  /* 0x0000000800027213 */ /* 0x000fc60000000000 */
[----:B------:R-:W-:Y:S01]  /*0130*/  IMAD.HI.U32 R5, R5, R11, R4 ;  /* 0x0000000b05057227 */ /* 0x000fe200078e0004 */
[----:B------:R-:W-:-:S05]  /*0140*/  IADD3 R11, PT, PT, RZ, -R2, RZ ;  /* 0x80000002ff0b7210 */ /* 0x000fca0007ffe0ff */
[----:B------:R-:W-:-:S04]  /*0150*/  IMAD.HI.U32 R2, R5, R0, RZ ;  /* 0x0000000005027227 */ /* 0x000fc800078e00ff */
[----:B------:R-:W-:-:S05]  /*0160*/  IMAD R4, R2, R11, R0 ;  /* 0x0000000b02047224 */ /* 0x000fca00078e0200 */
[----:B------:R-:W-:-:S13]  /*0170*/  ISETP.GT.U32.AND P2, PT, R9, R4, PT ;  /* 0x000000040900720c */ /* 0x000fda0003f44070 */
[----:B------:R-:W-:Y:S02]  /*0180*/  @!P2 IMAD.IADD R4, R4, 0x1, -R9 ;  /* 0x000000010404a824 */ /* 0x000fe400078e0a09 */
[----:B------:R-:W-:Y:S01]  /*0190*/  @!P2 VIADD R2, R2, 0x1 ;  /* 0x000000010202a836 */ /* 0x000fe20000000000 */
[----:B------:R-:W-:Y:S02]  /*01a0*/  ISETP.NE.AND P2, PT, R8, RZ, PT ;  /* 0x000000ff0800720c */ /* 0x000fe40003f45270 */
[----:B------:R-:W-:Y:S02]  /*01b0*/  ISETP.GE.U32.AND P0, PT, R4, R9, PT ;  /* 0x000000090400720c */ /* 0x000fe40003f06070 */
[----:B------:R-:W-:-:S04]  /*01c0*/  LOP3.LUT R4, R3, R8, RZ, 0x3c, !PT ;  /* 0x0000000803047212 */ /* 0x000fc800078e3cff */
[----:B------:R-:W-:Y:S02]  /*01d0*/  ISETP.GE.AND P1, PT, R4, RZ, PT ;  /* 0x000000ff0400720c */ /* 0x000fe40003f26270 */
[----:B------:R-:W-:-:S05]  /*01e0*/  LOP3.LUT R4, R7, R6, RZ, 0xfc, !PT ;  /* 0x0000000607047212 */ /* 0x000fca00078efcff */
[----:B------:R-:W-:-:S06]  /*01f0*/  @P0 VIADD R2, R2, 0x1 ;  /* 0x0000000102020836 */ /* 0x000fcc0000000000 */
[----:B------:R-:W-:Y:S01]  /*0200*/  @!P1 IMAD.MOV R2, RZ, RZ, -R2 ;  /* 0x000000ffff029224 */ /* 0x000fe200078e0a02 */
[----:B------:R-:W-:-:S04]  /*0210*/  @!P2 LOP3.LUT R2, RZ, R8, RZ, 0x33, !PT ;  /* 0x00000008ff02a212 */ /* 0x000fc800078e33ff */
[----:B-1----:R-:W-:-:S04]  /*0220*/  ISETP.GE.AND P0, PT, R2, UR4, PT ;  /* 0x0000000402007c0c */ /* 0x002fc8000bf06270 */
[----:B------:R-:W-:-:S13]  /*0230*/  ISETP.LT.OR P0, PT, R4, RZ, P0 ;  /* 0x000000ff0400720c */ /* 0x000fda0000701670 */
[----:B------:R-:W-:Y:S05]  /*0240*/  @P0 EXIT ;  /* 0x000000000000094d */ /* 0x000fea0003800000 */
[----:B------:R-:W-:Y:S01]  /*0250*/  IABS R11, R6 ;  /* 0x00000006000b7213 */ /* 0x000fe20000000000 */
[----:B------:R-:W-:Y:S03]  /*0260*/  BSSY.RECONVERGENT B0, `(.L_x_0) ;  /* 0x000003e000007945 */ /* 0x000fe60003800200 */
[----:B------:R-:W0:Y:S08]  /*0270*/  I2F.RP R8, R11 ;  /* 0x0000000b00087306 */ /* 0x000e300000209400 */
[----:B0-----:R-:W0:Y:S02]  /*0280*/  MUFU.RCP R8, R8 ;  /* 0x0000000800087308 */ /* 0x001e240000001000 */
[----:B0-----:R-:W-:-:S06]  /*0290*/  IADD3 R4, PT, PT, R8, 0xffffffe, RZ ;  /* 0x0ffffffe08047810 */ /* 0x001fcc0007ffe0ff */
[----:B------:R0:W1:Y:S02]  /*02a0*/  F2I.FTZ.U32.TRUNC.NTZ R5, R4 ;  /* 0x0000000400057305 */ /* 0x000064000021f000 */
[----:B0-----:R-:W-:Y:S02]  /*02b0*/  IMAD.MOV.U32 R4, RZ, RZ, RZ ;  /* 0x000000ffff047224 */ /* 0x001fe400078e00ff */
[----:B-1----:R-:W-:-:S04]  /*02c0*/  IMAD.MOV R10, RZ, RZ, -R5 ;  /* 0x000000ffff0a7224 */ /* 0x002fc800078e0a05 */
[----:B------:R-:W-:Y:S01]  /*02d0*/  IMAD R9, R10, R11, RZ ;  /* 0x0000000b0a097224 */ /* 0x000fe200078e02ff */
[----:B------:R-:W-:-:S03]  /*02e0*/  IABS R10, R7 ;  /* 0x00000007000a7213 */ /* 0x000fc60000000000 */
[----:B------:R-:W-:-:S04]  /*02f0*/  IMAD.HI.U32 R9, R5, R9, R4 ;  /* 0x0000000905097227 */ /* 0x000fc800078e0004 */
[----:B------:R-:W-:Y:S02]  /*0300*/  IMAD.MOV.U32 R5, RZ, RZ, R10 ;  /* 0x000000ffff057224 */ /* 0x000fe400078e000a */
[----:B------:R-:W-:Y:S02]  /*0310*/  IMAD.HI.U32 R8, R9, R0, RZ ;  /* 0x0000000009087227 */ /* 0x000fe400078e00ff */
[----:B------:R-:W0:Y:S02]  /*0320*/  I2F.RP R10, R5 ;  /* 0x00000005000a7306 */ /* 0x000e240000209400 */
[----:B------:R-:W-:-:S04]  /*0330*/  IMAD.MOV R9, RZ, RZ, -R8 ;  /* 0x000000ffff097224 */ /* 0x000fc800078e0a08 */
[----:B------:R-:W-:-:S05]  /*0340*/  IMAD R0, R11, R9, R0 ;  /* 0x000000090b007224 */ /* 0x000fca00078e0200 */
[----:B------:R-:W-:Y:S01]  /*0350*/  ISETP.GT.U32.AND P2, PT, R11, R0, PT ;  /* 0x000000000b00720c */ /* 0x000fe20003f44070 */
[----:B0-----:R-:W0:-:S12]  /*0360*/  MUFU.RCP R10, R10 ;  /* 0x0000000a000a7308 */ /* 0x001e180000001000 */
[-C--:B------:R-:W-:Y:S01]  /*0370*/  @!P2 IADD3 R0, PT, PT, R0, -R11.reuse, RZ ;  /* 0x8000000b0000a210 */ /* 0x080fe20007ffe0ff */
[----:B------:R-:W-:Y:S01]  /*0380*/  @!P2 VIADD R8, R8, 0x1 ;  /* 0x000000010808a836 */ /* 0x000fe20000000000 */
[----:B------:R-:W-:Y:S02]  /*0390*/  ISETP.NE.AND P2, PT, R6, RZ, PT ;  /* 0x000000ff0600720c */ /* 0x000fe40003f45270 */
[----:B------:R-:W-:Y:S02]  /*03a0*/  ISETP.GE.U32.AND P0, PT, R0, R11, PT ;  /* 0x0000000b0000720c */ /* 0x000fe40003f06070 */
[----:B------:R-:W-:Y:S01]  /*03b0*/  LOP3.LUT R0, R3, R6, RZ, 0x3c, !PT ;  /* 0x0000000603007212 */ /* 0x000fe200078e3cff */
[----:B0-----:R-:W-:-:S03]  /*03c0*/  VIADD R9, R10, 0xffffffe ;  /* 0x0ffffffe0a097836 */ /* 0x001fc60000000000 */
[----:B------:R-:W-:-:S03]  /*03d0*/  ISETP.GE.AND P1, PT, R0, RZ, PT ;  /* 0x000000ff0000720c */ /* 0x000fc60003f26270 */
[----:B------:R-:W0:Y:S04]  /*03e0*/  F2I.FTZ.U32.TRUNC.NTZ R9, R9 ;  /* 0x0000000900097305 */ /* 0x000e28000021f000 */
[----:B------:R-:W-:-:S05]  /*03f0*/  @P0 VIADD R8, R8, 0x1 ;  /* 0x0000000108080836 */ /* 0x000fca0000000000 */
[----:B------:R-:W-:Y:S01]  /*0400*/  MOV R0, R8 ;  /* 0x0000000800007202 */ /* 0x000fe20000000f00 */
[----:B------:R-:W-:-:S04]  /*0410*/  IMAD.MOV.U32 R8, RZ, RZ, RZ ;  /* 0x000000ffff087224 */ /* 0x000fc800078e00ff */
[----:B------:R-:W-:Y:S01]  /*0420*/  @!P1 IMAD.MOV R0, RZ, RZ, -R0 ;  /* 0x000000ffff009224 */ /* 0x000fe200078e0a00 */
[----:B------:R-:W-:Y:S01]  /*0430*/  @!P2 LOP3.LUT R0, RZ, R6, RZ, 0x33, !PT ;  /* 0x00000006ff00a212 */ /* 0x000fe200078e33ff */
[----:B0-----:R-:W-:Y:S01]  /*0440*/  IMAD.MOV R4, RZ, RZ, -R9 ;  /* 0x000000ffff047224 */ /* 0x001fe200078e0a09 */
[----:B------:R-:W-:-:S03]  /*0450*/  ISETP.NE.AND P1, PT, R7, RZ, PT ;  /* 0x000000ff0700720c */ /* 0x000fc60003f25270 */
[----:B------:R-:W-:Y:S01]  /*0460*/  IMAD R11, R4, R5, RZ ;  /* 0x00000005040b7224 */ /* 0x000fe200078e02ff */
[----:B------:R-:W-:-:S03]  /*0470*/  IABS R4, R0 ;  /* 0x0000000000047213 */ /* 0x000fc60000000000 */
[----:B------:R-:W-:Y:S01]  /*0480*/  IMAD.HI.U32 R8, R9, R11, R8 ;  /* 0x0000000b09087227 */ /* 0x000fe200078e0008 */
[----:B------:R-:W-:-:S04]  /*0490*/  I2FP.F32.S32 R9, R6 ;  /* 0x0000000600097245 */ /* 0x000fc80000201400 */
[----:B------:R-:W0:Y:S01]  /*04a0*/  MUFU.RCP R10, R9 ;  /* 0x00000009000a7308 */ /* 0x000e220000001000 */
[----:B------:R-:W-:-:S05]  /*04b0*/  IMAD.HI.U32 R8, R8, R4, RZ ;  /* 0x0000000408087227 */ /* 0x000fca00078e00ff */
[----:B------:R-:W-:-:S05]  /*04c0*/  IADD3 R8, PT, PT, -R8, RZ, RZ ;  /* 0x000000ff08087210 */ /* 0x000fca0007ffe1ff */
[----:B------:R-:W-:Y:S02]  /*04d0*/  IMAD R8, R5, R8, R4 ;  /* 0x0000000805087224 */ /* 0x000fe400078e0204 */
[----:B------:R-:W-:-:S03]  /*04e0*/  IMAD.MOV R4, RZ, RZ, -R0 ;  /* 0x000000ffff047224 */ /* 0x000fc600078e0a00 */
[----:B------:R-:W-:Y:S01]  /*04f0*/  ISETP.GT.U32.AND P0, PT, R5, R8, PT ;  /* 0x000000080500720c */ /* 0x000fe20003f04070 */
[----:B------:R-:W-:Y:S02]  /*0500*/  IMAD R4, R6, R4, R3 ;  /* 0x0000000406047224 */ /* 0x000fe400078e0203 */
[----:B0-----:R-:W-:-:S04]  /*0510*/  FFMA R11, -R9, R10, 1 ;  /* 0x3f800000090b7423 */ /* 0x001fc8000000010a */
[----:B------:R-:W-:-:S06]  /*0520*/  FFMA R11, R10, R11, R10 ;  /* 0x0000000b0a0b7223 */ /* 0x000fcc000000000a */
[----:B------:R-:W-:Y:S01]  /*0530*/  @!P0 IMAD.IADD R8, R8, 0x1, -R5 ;  /* 0x0000000108088824 */ /* 0x000fe200078e0a05 */
[----:B------:R-:W-:Y:S02]  /*0540*/  ISETP.GE.AND P0, PT, R0, RZ, PT ;  /* 0x000000ff0000720c */ /* 0x000fe40003f06270 */
[----:B------:R-:W-:Y:S02]  /*0550*/  I2FP.F32.S32 R0, R4 ;  /* 0x0000000400007245 */ /* 0x000fe40000201400 */
[----:B------:R-:W-:-:S03]  /*0560*/  ISETP.GT.U32.AND P2, PT, R5, R8, PT ;  /* 0x000000080500720c */ /* 0x000fc60003f44070 */
[----:B------:R-:W-:-:S10]  /*0570*/  FFMA R6, R0, R11, RZ ;  /* 0x0000000b00067223 */ /* 0x000fd400000000ff */
[----:B------:R-:W-:Y:S01]  /*0580*/  @!P2 IMAD.IADD R8, R8, 0x1, -R5 ;  /* 0x000000010808a824 */ /* 0x000fe200078e0a05 */
[----:B------:R-:W0:Y:S04]  /*0590*/  FCHK P2, R0, R9 ;  /* 0x0000000900007302 */ /* 0x000e280000040000 */
[----:B------:R-:W-:Y:S01]  /*05a0*/  MOV R5, R8 ;  /* 0x0000000800057202 */ /* 0x000fe20000000f00 */
[----:B------:R-:W-:-:S04]  /*05b0*/  FFMA R8, -R9, R6, R0 ;  /* 0x0000000609087223 */ /* 0x000fc80000000100 */
[----:B------:R-:W-:Y:S02]  /*05c0*/  @!P0 IMAD.MOV R5, RZ, RZ, -R5 ;  /* 0x000000ffff058224 */ /* 0x000fe400078e0a05 */
[----:B------:R-:W-:Y:S01]  /*05d0*/  FFMA R8, R11, R8, R6 ;  /* 0x000000080b087223 */ /* 0x000fe20000000006 */
[----:B------:R-:W-:Y:S01]  /*05e0*/  @!P1 LOP3.LUT R5, RZ, R7, RZ, 0x33, !PT ;  /* 0x00000007ff059212 */ /* 0x000fe200078e33ff */
[----:B0-----:R-:W-:Y:S06]  /*05f0*/  @!P2 BRA `(.L_x_1) ;  /* 0x000000000010a947 */ /* 0x001fec0003800000 */
[----:B------:R-:W-:Y:S01]  /*0600*/  IMAD.MOV.U32 R3, RZ, RZ, R9 ;  /* 0x000000ffff037224 */ /* 0x000fe200078e0009 */
[----:B------:R-:W-:-:S07]  /*0610*/  MOV R6, 0x630 ;  /* 0x0000063000067802 */ /* 0x000fce0000000f00 */
[----:B------:R-:W-:Y:S05]  /*0620*/  CALL.REL.NOINC `($__internal_0_$__cuda_sm3x_div_rn_noftz_f32_slowpath) ;  /* 0x0000000400007944 */ /* 0x000fea0003c00000 */
[----:B------:R-:W-:-:S07]  /*0630*/  IMAD.MOV.U32 R8, RZ, RZ, R0 ;  /* 0x000000ffff087224 */ /* 0x000fce00078e0000 */
.L_x_1:
[----:B------:R-:W-:Y:S05]  /*0640*/  BSYNC.RECONVERGENT B0 ;  /* 0x0000000000007941 */ /* 0x000fea0003800200 */
.L_x_0:
[----:B------:R-:W0:Y:S01]  /*0650*/  LDCU UR4, c[0x0][0x3a4] ;  /* 0x00007480ff0477ac */ /* 0x000e220008000800 */
[----:B------:R-:W-:Y:S01]  /*0660*/  I2FP.F32.S32 R0, R5 ;  /* 0x0000000500007245 */ /* 0x000fe20000201400 */
[----:B------:R-:W-:Y:S01]  /*0670*/  BSSY.RECONVERGENT B0, `(.L_x_2) ;  /* 0x0000010000007945 */ /* 0x000fe20003800200 */
[----:B------:R-:W1:Y:S01]  /*0680*/  LDCU UR6, c[0x0][0x388] ;  /* 0x00007100ff0677ac */ /* 0x000e620008000800 */
[----:B0-----:R-:W-:Y:S01]  /*0690*/  I2FP.F32.S32 R3, UR4 ;  /* 0x0000000400037c45 */ /* 0x001fe20008201400 */
[----:B------:R-:W0:Y:S03]  /*06a0*/  LDCU.64 UR4, c[0x0][0x358] ;  /* 0x00006b00ff0477ac */ /* 0x000e260008000a00 */
[----:B------:R-:W2:Y:S08]  /*06b0*/  MUFU.RCP R6, R3 ;  /* 0x0000000300067308 */ /* 0x000eb00000001000 */
[----:B------:R-:W3:Y:S01]  /*06c0*/  FCHK P0, R0, R3 ;  /* 0x0000000300007302 */ /* 0x000ee20000000000 */
[----:B--2---:R-:W-:-:S04]  /*06d0*/  FFMA R7, -R3, R6, 1 ;  /* 0x3f80000003077423 */ /* 0x004fc80000000106 */
[----:B------:R-:W-:-:S04]  /*06e0*/  FFMA R7, R6, R7, R6 ;  /* 0x0000000706077223 */ /* 0x000fc80000000006 */
[----:B------:R-:W-:-:S04]  /*06f0*/  FFMA R6, R0, R7, RZ ;  /* 0x0000000700067223 */ /* 0x000fc800000000ff */
[----:B------:R-:W-:-:S04]  /*0700*/  FFMA R9, -R3, R6, R0 ;  /* 0x0000000603097223 */ /* 0x000fc80000000100 */
[----:B------:R-:W-:Y:S01]  /*0710*/  FFMA R10, R7, R9, R6 ;  /* 0x00000009070a7223 */ /* 0x000fe20000000006 */
[----:B-1----:R-:W-:Y:S01]  /*0720*/  I2FP.F32.S32 R9, UR6 ;  /* 0x0000000600097c45 */ /* 0x002fe20008201400 */
[----:B0--3--:R-:W-:Y:S06]  /*0730*/  @!P0 BRA `(.L_x_3) ;  /* 0x00000000000c8947 */ /* 0x009fec0003800000 */
[----:B------:R-:W-:-:S07]  /*0740*/  MOV R6, 0x760 ;  /* 0x0000076000067802 */ /* 0x000fce0000000f00 */
[----:B------:R-:W-:Y:S05]  /*0750*/  CALL.REL.NOINC `($__internal_0_$__cuda_sm3x_div_rn_noftz_f32_slowpath) ;  /* 0x0000000000b47944 */ /* 0x000fea0003c00000 */
[----:B------:R-:W-:-:S07]  /*0760*/  MOV R10, R0 ;  /* 0x00000000000a7202 */ /* 0x000fce0000000f00 */
.L_x_3:
[----:B------:R-:W-:Y:S05]  /*0770*/  BSYNC.RECONVERGENT B0 ;  /* 0x0000000000007941 */ /* 0x000fea0003800200 */
.L_x_2:
[----:B------:R-:W0:Y:S01]  /*0780*/  LDC.64 R6, c[0x0][0x388] ;  /* 0x0000e200ff067b82 */ /* 0x000e220000000a00 */
[----:B------:R-:W-:Y:S01]  /*0790*/  FFMA R0, R9, R8, -0.5 ;  /* 0xbf00000009007423 */ /* 0x000fe20000000008 */
[----:B------:R-:W1:Y:S05]  /*07a0*/  LDCU.64 UR6, c[0x0][0x3a0] ;  /* 0x00007400ff0677ac */ /* 0x000e6a0008000a00 */
[----:B------:R-:W2:Y:S01]  /*07b0*/  F2I.FLOOR.NTZ R0, R0 ;  /* 0x0000000000007305 */ /* 0x000ea20000207100 */
[----:B------:R-:W3:Y:S01]  /*07c0*/  LDC.64 R8, c[0x0][0x380] ;  /* 0x0000e000ff087b82 */ /* 0x000ee20000000a00 */
[----:B--2---:R-:W-:Y:S02]  /*07d0*/  VIMNMX R12, PT, PT, R0, -0x1, !PT ;  /* 0xffffffff000c7848 */ /* 0x004fe40007fe0100 */
[----:B0-----:R-:W-:Y:S01]  /*07e0*/  I2FP.F32.S32 R3, R7 ;  /* 0x0000000700037245 */ /* 0x001fe20000201400 */
[----:B------:R-:W-:-:S02]  /*07f0*/  VIADD R11, R6, 0xffffffff ;  /* 0xffffffff060b7836 */ /* 0x000fc40000000000 */
[----:B------:R-:W-:Y:S02]  /*0800*/  VIADD R15, R7, 0xffffffff ;  /* 0xffffffff070f7836 */ /* 0x000fe40000000000 */
[----:B------:R-:W-:Y:S01]  /*0810*/  FFMA R3, R3, R10, -0.5 ;  /* 0xbf00000003037423 */ /* 0x000fe2000000000a */
[----:B------:R-:W-:Y:S01]  /*0820*/  VIMNMX R10, PT, PT, RZ, R0, !PT ;  /* 0x00000000ff0a7248 */ /* 0x000fe20007fe0100 */
[----:B------:R-:W-:Y:S01]  /*0830*/  IMAD R7, R6, R7, RZ ;  /* 0x0000000706077224 */ /* 0x000fe200078e02ff */
[----:B------:R-:W-:Y:S02]  /*0840*/  VIADDMNMX R12, R12, 0x1, R11, PT ;  /* 0x000000010c0c7846 */ /* 0x000fe4000380010b */
[----:B------:R-:W-:Y:S01]  /*0850*/  VIMNMX R13, PT, PT, R10, R11, PT ;  /* 0x0000000b0a0d7248 */ /* 0x000fe20003fe0100 */
[----:B------:R-:W0:Y:S04]  /*0860*/  F2I.FLOOR.NTZ R3, R3 ;  /* 0x0000000300037305 */ /* 0x000e280000207100 */
[----:B------:R-:W-:-:S02]  /*0870*/  IMAD R13, R2, R7, R13 ;  /* 0x00000007020d7224 */ /* 0x000fc400078e020d */
[----:B------:R-:W-:Y:S01]  /*0880*/  IMAD R7, R2, R7, R12 ;  /* 0x0000000702077224 */ /* 0x000fe200078e020c */
[----:B0-----:R-:W-:Y:S02]  /*0890*/  VIMNMX R10, PT, PT, RZ, R3, !PT ;  /* 0x00000003ff0a7248 */ /* 0x001fe40007fe0100 */
[----:B------:R-:W-:Y:S02]  /*08a0*/  VIMNMX R0, PT, PT, R3, -0x1, !PT ;  /* 0xffffffff03007848 */ /* 0x000fe40007fe0100 */
[----:B------:R-:W-:Y:S02]  /*08b0*/  VIMNMX R3, PT, PT, R10, R15, PT ;  /* 0x0000000f0a037248 */ /* 0x000fe40003fe0100 */
[----:B------:R-:W-:-:S03]  /*08c0*/  VIADDMNMX R0, R0, 0x1, R15, PT ;  /* 0x0000000100007846 */ /* 0x000fc6000380010f */
[CC--:B------:R-:W-:Y:S02]  /*08d0*/  IMAD R11, R3.reuse, R6.reuse, R13 ;  /* 0x00000006030b7224 */ /* 0x0c0fe400078e020d */
[-C--:B------:R-:W-:Y:S02]  /*08e0*/  IMAD R3, R3, R6.reuse, R7 ;  /* 0x0000000603037224 */ /* 0x080fe400078e0207 */
[----:B------:R-:W-:Y:S02]  /*08f0*/  IMAD R15, R0, R6, R13 ;  /* 0x00000006000f7224 */ /* 0x000fe400078e020d */
[----:B---3--:R-:W-:-:S04]  /*0900*/  IMAD.WIDE R10, R11, 0x4, R8 ;  /* 0x000000040b0a7825 */ /* 0x008fc800078e0208 */
[----:B------:R-:W-:Y:S02]  /*0910*/  IMAD.WIDE R12, R3, 0x4, R8 ;  /* 0x00000004030c7825 */ /* 0x000fe400078e0208 */
[----:B------:R-:W2:Y:S02]  /*0920*/  LDG.E R10, desc[UR4][R10.64] ;  /* 0x000000040a0a7981 */ /* 0x000ea4000c1e1900 */
[----:B------:R-:W-:Y:S02]  /*0930*/  IMAD R3, R0, R6, R7 ;  /* 0x0000000600037224 */ /* 0x000fe400078e0207 */
[--C-:B------:R-:W-:Y:S01]  /*0940*/  IMAD.WIDE R6, R15, 0x4, R8.reuse ;  /* 0x000000040f067825 */ /* 0x100fe200078e0208 */
[----:B------:R-:W2:Y:S01]  /*0950*/  LDG.E R13, desc[UR4][R12.64] ;  /* 0x000000040c0d7981 */ /* 0x000ea2000c1e1900 */
[----:B------:R-:W0:Y:S02]  /*0960*/  LDC.64 R14, c[0x0][0x398] ;  /* 0x0000e600ff0e7b82 */ /* 0x000e240000000a00 */
[----:B------:R-:W-:-:S02]  /*0970*/  IMAD.WIDE R8, R3, 0x4, R8 ;  /* 0x0000000403087825 */ /* 0x000fc400078e0208 */
[----:B------:R-:W3:Y:S04]  /*0980*/  LDG.E R7, desc[UR4][R6.64] ;  /* 0x0000000406077981 */ /* 0x000ee8000c1e1900 */
[----:B------:R-:W4:Y:S01]  /*0990*/  LDG.E R9, desc[UR4][R8.64] ;  /* 0x0000000408097981 */ /* 0x000f22000c1e1900 */
[----:B-1----:R-:W-:-:S04]  /*09a0*/  IMAD R5, R2, UR7, R5 ;  /* 0x0000000702057c24 */ /* 0x002fc8000f8e0205 */
[----:B------:R-:W-:-:S04]  /*09b0*/  IMAD R3, R5, UR6, R4 ;  /* 0x0000000605037c24 */ /* 0x000fc8000f8e0204 */
[----:B0-----:R-:W-:-:S04]  /*09c0*/  IMAD.WIDE R2, R3, 0x4, R14 ;  /* 0x0000000403027825 */ /* 0x001fc800078e020e */
[----:B--2---:R-:W-:-:S04]  /*09d0*/  FADD R0, R10, R13 ;  /* 0x0000000d0a007221 */ /* 0x004fc80000000000 */
[----:B---3--:R-:W-:-:S04]  /*09e0*/  FADD R0, R0, R7 ;  /* 0x0000000700007221 */ /* 0x008fc80000000000 */
[----:B----4-:R-:W-:-:S04]  /*09f0*/  FADD R0, R0, R9 ;  /* 0x0000000900007221 */ /* 0x010fc80000000000 */
[----:B------:R-:W-:-:S05]  /*0a00*/  FMUL R5, R0, 0.25 ;  /* 0x3e80000000057820 */ /* 0x000fca0000400000 */
[----:B------:R-:W-:Y:S01]  /*0a10*/  STG.E desc[UR4][R2.64], R5 ;  /* 0x0000000502007986 */ /* 0x000fe2000c101904 */
[----:B------:R-:W-:Y:S05]  /*0a20*/  EXIT ;  /* 0x000000000000794d */ /* 0x000fea0003800000 */
        .weak           $__internal_0_$__cuda_sm3x_div_rn_noftz_f32_slowpath
        .type           $__internal_0_$__cuda_sm3x_div_rn_noftz_f32_slowpath,@function
        .size           $__internal_0_$__cuda_sm3x_div_rn_noftz_f32_slowpath,(.L_x_48 - $__internal_0_$__cuda_sm3x_div_rn_noftz_f32_slowpath)
$__internal_0_$__cuda_sm3x_div_rn_noftz_f32_slowpath:
[----:B------:R-:W-:Y:S01]  /*0a30*/  SHF.R.U32.HI R10, RZ, 0x17, R3 ;  /* 0x00000017ff0a7819 */ /* 0x000fe20000011603 */
[----:B------:R-:W-:Y:S01]  /*0a40*/  BSSY.RECONVERGENT B1, `(.L_x_4) ;  /* 0x0000062000017945 */ /* 0x000fe20003800200 */
[----:B------:R-:W-:Y:S02]  /*0a50*/  SHF.R.U32.HI R7, RZ, 0x17, R0 ;  /* 0x00000017ff077819 */ /* 0x000fe40000011600 */
[----:B------:R-:W-:Y:S02]  /*0a60*/  LOP3.LUT R14, R10, 0xff, RZ, 0xc0, !PT ;  /* 0x000000ff0a0e7812 */ /* 0x000fe400078ec0ff */
[----:B------:R-:W-:-:S03]  /*0a70*/  LOP3.LUT R12, R7, 0xff, RZ, 0xc0, !PT ;  /* 0x000000ff070c7812 */ /* 0x000fc600078ec0ff */
[----:B------:R-:W-:Y:S01]  /*0a80*/  VIADD R11, R14, 0xffffffff ;  /* 0xffffffff0e0b7836 */ /* 0x000fe20000000000 */
[----:B------:R-:W-:-:S04]  /*0a90*/  IADD3 R10, PT, PT, R12, -0x1, RZ ;  /* 0xffffffff0c0a7810 */ /* 0x000fc80007ffe0ff */
[----:B------:R-:W-:-:S04]  /*0aa0*/  ISETP.GT.U32.AND P0, PT, R11, 0xfd, PT ;  /* 0x000000fd0b00780c */ /* 0x000fc80003f04070 */
[----:B------:R-:W-:-:S13]  /*0ab0*/  ISETP.GT.U32.OR P0, PT, R10, 0xfd, P0 ;  /* 0x000000fd0a00780c */ /* 0x000fda0000704470 */
[----:B------:R-:W-:Y:S01]  /*0ac0*/  @!P0 IMAD.MOV.U32 R7, RZ, RZ, RZ ;  /* 0x000000ffff078224 */ /* 0x000fe200078e00ff */
[----:B------:R-:W-:Y:S06]  /*0ad0*/  @!P0 BRA `(.L_x_5) ;  /* 0x00000000005c8947 */ /* 0x000fec0003800000 */
[----:B------:R-:W-:Y:S02]  /*0ae0*/  FSETP.GTU.FTZ.AND P0, PT, |R0|, +INF , PT ;  /* 0x7f8000000000780b */ /* 0x000fe40003f1c200 */
[----:B------:R-:W-:-:S04]  /*0af0*/  FSETP.GTU.FTZ.AND P1, PT, |R3|, +INF , PT ;  /* 0x7f8000000300780b */ /* 0x000fc80003f3c200 */
[----:B------:R-:W-:-:S13]  /*0b00*/  PLOP3.LUT P0, PT, P0, P1, PT, 0xf8, 0x8f ;  /* 0x00000000008f781c */ /* 0x000fda0000703f70 */
[----:B------:R-:W-:Y:S05]  /*0b10*/  @P0 BRA `(.L_x_6) ;  /* 0x00000004004c0947 */ /* 0x000fea0003800000 */
[----:B------:R-:W-:-:S13]  /*0b20*/  LOP3.LUT P0, RZ, R3, 0x7fffffff, R0, 0xc8, !PT ;  /* 0x7fffffff03ff7812 */ /* 0x000fda000780c800 */
[----:B------:R-:W-:Y:S05]  /*0b30*/  @!P0 BRA `(.L_x_7) ;  /* 0x00000004003c8947 */ /* 0x000fea0003800000 */
[C---:B------:R-:W-:Y:S02]  /*0b40*/  FSETP.NEU.FTZ.AND P2, PT, |R0|.reuse, +INF , PT ;  /* 0x7f8000000000780b */ /* 0x040fe40003f5d200 */
[----:B------:R-:W-:Y:S02]  /*0b50*/  FSETP.NEU.FTZ.AND P1, PT, |R3|, +INF , PT ;  /* 0x7f8000000300780b */ /* 0x000fe40003f3d200 */
[----:B------:R-:W-:-:S11]  /*0b60*/  FSETP.NEU.FTZ.AND P0, PT, |R0|, +INF , PT ;  /* 0x7f8000000000780b */ /* 0x000fd60003f1d200 */
[----:B------:R-:W-:Y:S05]  /*0b70*/  @!P1 BRA !P2, `(.L_x_7) ;  /* 0x00000004002c9947 */ /* 0x000fea0005000000 */
[----:B------:R-:W-:-:S04]  /*0b80*/  LOP3.LUT P2, RZ, R0, 0x7fffffff, RZ, 0xc0, !PT ;  /* 0x7fffffff00ff7812 */ /* 0x000fc8000784c0ff */
[----:B------:R-:W-:-:S13]  /*0b90*/  PLOP3.LUT P1, PT, P1, P2, PT, 0x2f, 0xf2 ;  /* 0x0000000000f2781c */ /* 0x000fda0000f24577 */
[----:B------:R-:W-:Y:S05]  /*0ba0*/  @P1 BRA `(.L_x_8) ;  /* 0x0000000400181947 */ /* 0x000fea0003800000 */
[----:B------:R-:W-:-:S04]  /*0bb0*/  LOP3.LUT P1, RZ, R3, 0x7fffffff, RZ, 0xc0, !PT ;  /* 0x7fffffff03ff7812 */ /* 0x000fc8000782c0ff */
[----:B------:R-:W-:-:S13]  /*0bc0*/  PLOP3.LUT P0, PT, P0, P1, PT, 0x2f, 0xf2 ;  /* 0x0000000000f2781c */ /* 0x000fda0000702577 */
[----:B------:R-:W-:Y:S05]  /*0bd0*/  @P0 BRA `(.L_x_9) ;  /* 0x0000000400000947 */ /* 0x000fea0003800000 */
[----:B------:R-:W-:Y:S02]  /*0be0*/  ISETP.GE.AND P0, PT, R10, RZ, PT ;  /* 0x000000ff0a00720c */ /* 0x000fe40003f06270 */
[----:B------:R-:W-:-:S11]  /*0bf0*/  ISETP.GE.AND P1, PT, R11, RZ, PT ;  /* 0x000000ff0b00720c */ /* 0x000fd60003f26270 */
[----:B------:R-:W-:Y:S02]  /*0c00*/  @P0 IMAD.MOV.U32 R7, RZ, RZ, RZ ;  /* 0x000000ffff070224 */ /* 0x000fe400078e00ff */
[----:B------:R-:W-:Y:S01]  /*0c10*/  @!P0 FFMA R0, R0, 1.84467440737095516160e+19, RZ ;  /* 0x5f80000000008823 */ /* 0x000fe200000000ff */
[----:B------:R-:W-:Y:S02]  /*0c20*/  @!P0 IMAD.MOV.U32 R7, RZ, RZ, -0x40 ;  /* 0xffffffc0ff078424 */ /* 0x000fe400078e00ff */
[----:B------:R-:W-:-:S03]  /*0c30*/  @!P1 FFMA R3, R3, 1.84467440737095516160e+19, RZ ;  /* 0x5f80000003039823 */ /* 0x000fc600000000ff */
[----:B------:R-:W-:-:S07]  /*0c40*/  @!P1 IADD3 R7, PT, PT, R7, 0x40, RZ ;  /* 0x0000004007079810 */ /* 0x000fce0007ffe0ff */
.L_x_5:
[----:B------:R-:W-:Y:S01]  /*0c50*/  LEA R10, R14, 0xc0800000, 0x17 ;  /* 0xc08000000e0a7811 */ /* 0x000fe200078eb8ff */
[----:B------:R-:W-:Y:S04]  /*0c60*/  BSSY.RECONVERGENT B2, `(.L_x_10) ;  /* 0x0000036000027945 */ /* 0x000fe80003800200 */
[----:B------:R-:W-:Y:S02]  /*0c70*/  IMAD.IADD R10, R3, 0x1, -R10 ;  /* 0x00000001030a7824 */ /* 0x000fe400078e0a0a */
[----:B------:R-:W-:Y:S02]  /*0c80*/  VIADD R3, R12, 0xffffff81 ;  /* 0xffffff810c037836 */ /* 0x000fe40000000000 */
[----:B------:R0:W1:Y:S01]  /*0c90*/  MUFU.RCP R11, R10 ;  /* 0x0000000a000b7308 */ /* 0x0000620000001000 */
[----:B------:R-:W-:Y:S01]  /*0ca0*/  FADD.FTZ R13, -R10, -RZ ;  /* 0x800000ff0a0d7221 */ /* 0x000fe20000010100 */
[C---:B------:R-:W-:Y:S01]  /*0cb0*/  IMAD R0, R3.reuse, -0x800000, R0 ;  /* 0xff80000003007824 */ /* 0x040fe200078e0200 */
[----:B0-----:R-:W-:-:S05]  /*0cc0*/  IADD3 R10, PT, PT, R3, 0x7f, -R14 ;  /* 0x0000007f030a7810 */ /* 0x001fca0007ffe80e */
[----:B------:R-:W-:Y:S02]  /*0cd0*/  IMAD.IADD R10, R10, 0x1, R7 ;  /* 0x000000010a0a7824 */ /* 0x000fe400078e0207 */
[----:B-1----:R-:W-:-:S04]  /*0ce0*/  FFMA R12, R11, R13, 1 ;  /* 0x3f8000000b0c7423 */ /* 0x002fc8000000000d */
[----:B------:R-:W-:-:S04]  /*0cf0*/  FFMA R16, R11, R12, R11 ;  /* 0x0000000c0b107223 */ /* 0x000fc8000000000b */
[----:B------:R-:W-:-:S04]  /*0d00*/  FFMA R11, R0, R16, RZ ;  /* 0x00000010000b7223 */ /* 0x000fc800000000ff */
[----:B------:R-:W-:-:S04]  /*0d10*/  FFMA R12, R13, R11, R0 ;  /* 0x0000000b0d0c7223 */ /* 0x000fc80000000000 */
[----:B------:R-:W-:-:S04]  /*0d20*/  FFMA R11, R16, R12, R11 ;  /* 0x0000000c100b7223 */ /* 0x000fc8000000000b */
[----:B------:R-:W-:-:S04]  /*0d30*/  FFMA R12, R13, R11, R0 ;  /* 0x0000000b0d0c7223 */ /* 0x000fc80000000000 */
[----:B------:R-:W-:-:S05]  /*0d40*/  FFMA R0, R16, R12, R11 ;  /* 0x0000000c10007223 */ /* 0x000fca000000000b */
[----:B------:R-:W-:-:S04]  /*0d50*/  SHF.R.U32.HI R3, RZ, 0x17, R0 ;  /* 0x00000017ff037819 */ /* 0x000fc80000011600 */
[----:B------:R-:W-:-:S04]  /*0d60*/  LOP3.LUT R3, R3, 0xff, RZ, 0xc0, !PT ;  /* 0x000000ff03037812 */ /* 0x000fc800078ec0ff */
[----:B------:R-:W-:-:S05]  /*0d70*/  IADD3 R13, PT, PT, R3, R10, RZ ;  /* 0x0000000a030d7210 */ /* 0x000fca0007ffe0ff */
[----:B------:R-:W-:-:S05]  /*0d80*/  VIADD R3, R13, 0xffffffff ;  /* 0xffffffff0d037836 */ /* 0x000fca0000000000 */
[----:B------:R-:W-:-:S13]  /*0d90*/  ISETP.GE.U32.AND P0, PT, R3, 0xfe, PT ;  /* 0x000000fe0300780c */ /* 0x000fda0003f06070 */
[----:B------:R-:W-:Y:S05]  /*0da0*/  @!P0 BRA `(.L_x_11) ;  /* 0x0000000000808947 */ /* 0x000fea0003800000 */
[----:B------:R-:W-:-:S13]  /*0db0*/  ISETP.GT.AND P0, PT, R13, 0xfe, PT ;  /* 0x000000fe0d00780c */ /* 0x000fda0003f04270 */
[----:B------:R-:W-:Y:S05]  /*0dc0*/  @P0 BRA `(.L_x_12) ;  /* 0x00000000006c0947 */ /* 0x000fea0003800000 */
[----:B------:R-:W-:-:S13]  /*0dd0*/  ISETP.GE.AND P0, PT, R13, 0x1, PT ;  /* 0x000000010d00780c */ /* 0x000fda0003f06270 */
[----:B------:R-:W-:Y:S05]  /*0de0*/  @P0 BRA `(.L_x_13) ;  /* 0x0000000000740947 */ /* 0x000fea0003800000 */
[----:B------:R-:W-:Y:S02]  /*0df0*/  ISETP.GE.AND P0, PT, R13, -0x18, PT ;  /* 0xffffffe80d00780c */ /* 0x000fe40003f06270 */
[----:B------:R-:W-:-:S11]  /*0e00*/  LOP3.LUT R0, R0, 0x80000000, RZ, 0xc0, !PT ;  /* 0x8000000000007812 */ /* 0x000fd600078ec0ff */
[----:B------:R-:W-:Y:S05]  /*0e10*/  @!P0 BRA `(.L_x_13) ;  /* 0x0000000000688947 */ /* 0x000fea0003800000 */
[CCC-:B------:R-:W-:Y:S01]  /*0e20*/  FFMA.RZ R3, R16.reuse, R12.reuse, R11.reuse ;  /* 0x0000000c10037223 */ /* 0x1c0fe2000000c00b */
[CCC-:B------:R-:W-:Y:S01]  /*0e30*/  FFMA.RM R10, R16.reuse, R12.reuse, R11.reuse ;  /* 0x0000000c100a7223 */ /* 0x1c0fe2000000400b */
[C---:B------:R-:W-:Y:S02]  /*0e40*/  ISETP.NE.AND P2, PT, R13.reuse, RZ, PT ;  /* 0x000000ff0d00720c */ /* 0x040fe40003f45270 */
[----:B------:R-:W-:Y:S02]  /*0e50*/  ISETP.NE.AND P1, PT, R13, RZ, PT ;  /* 0x000000ff0d00720c */ /* 0x000fe40003f25270 */
[----:B------:R-:W-:Y:S01]  /*0e60*/  LOP3.LUT R7, R3, 0x7fffff, RZ, 0xc0, !PT ;  /* 0x007fffff03077812 */ /* 0x000fe200078ec0ff */
[----:B------:R-:W-:Y:S01]  /*0e70*/  FFMA.RP R3, R16, R12, R11 ;  /* 0x0000000c10037223 */ /* 0x000fe2000000800b */
[----:B------:R-:W-:Y:S02]  /*0e80*/  VIADD R12, R13, 0x20 ;  /* 0x000000200d0c7836 */ /* 0x000fe40000000000 */
[----:B------:R-:W-:Y:S01]  /*0e90*/  LOP3.LUT R7, R7, 0x800000, RZ, 0xfc, !PT ;  /* 0x0080000007077812 */ /* 0x000fe200078efcff */
[----:B------:R-:W-:Y:S01]  /*0ea0*/  IMAD.MOV R11, RZ, RZ, -R13 ;  /* 0x000000ffff0b7224 */ /* 0x000fe200078e0a0d */
[----:B------:R-:W-:-:S02]  /*0eb0*/  FSETP.NEU.FTZ.AND P0, PT, R3, R10, PT ;  /* 0x0000000a0300720b */ /* 0x000fc40003f1d000 */
[----:B------:R-:W-:Y:S02]  /*0ec0*/  SHF.L.U32 R12, R7, R12, RZ ;  /* 0x0000000c070c7219 */ /* 0x000fe400000006ff */
[----:B------:R-:W-:Y:S02]  /*0ed0*/  SEL R10, R11, RZ, P2 ;  /* 0x000000ff0b0a7207 */ /* 0x000fe40001000000 */
[----:B------:R-:W-:Y:S02]  /*0ee0*/  ISETP.NE.AND P1, PT, R12, RZ, P1 ;  /* 0x000000ff0c00720c */ /* 0x000fe40000f25270 */
[----:B------:R-:W-:Y:S02]  /*0ef0*/  SHF.R.U32.HI R10, RZ, R10, R7 ;  /* 0x0000000aff0a7219 */ /* 0x000fe40000011607 */
[----:B------:R-:W-:Y:S02]  /*0f00*/  PLOP3.LUT P0, PT, P0, P1, PT, 0xf8, 0x8f ;  /* 0x00000000008f781c */ /* 0x000fe40000703f70 */
[----:B------:R-:W-:-:S02]  /*0f10*/  SHF.R.U32.HI R12, RZ, 0x1, R10 ;  /* 0x00000001ff0c7819 */ /* 0x000fc4000001160a */
[----:B------:R-:W-:-:S04]  /*0f20*/  SEL R3, RZ, 0x1, !P0 ;  /* 0x00000001ff037807 */ /* 0x000fc80004000000 */
[----:B------:R-:W-:-:S04]  /*0f30*/  LOP3.LUT R3, R3, 0x1, R12, 0xf8, !PT ;  /* 0x0000000103037812 */ /* 0x000fc800078ef80c */
[----:B------:R-:W-:-:S04]  /*0f40*/  LOP3.LUT R3, R3, R10, RZ, 0xc0, !PT ;  /* 0x0000000a03037212 */ /* 0x000fc800078ec0ff */
[----:B------:R-:W-:-:S04]  /*0f50*/  IADD3 R3, PT, PT, R12, R3, RZ ;  /* 0x000000030c037210 */ /* 0x000fc80007ffe0ff */
[----:B------:R-:W-:Y:S01]  /*0f60*/  LOP3.LUT R0, R3, R0, RZ, 0xfc, !PT ;  /* 0x0000000003007212 */ /* 0x000fe200078efcff */
[----:B------:R-:W-:Y:S06]  /*0f70*/  BRA `(.L_x_13) ;  /* 0x0000000000107947 */ /* 0x000fec0003800000 */
.L_x_12:
[----:B------:R-:W-:-:S04]  /*0f80*/  LOP3.LUT R0, R0, 0x80000000, RZ, 0xc0, !PT ;  /* 0x8000000000007812 */ /* 0x000fc800078ec0ff */
[----:B------:R-:W-:Y:S01]  /*0f90*/  LOP3.LUT R0, R0, 0x7f800000, RZ, 0xfc, !PT ;  /* 0x7f80000000007812 */ /* 0x000fe200078efcff */
[----:B------:R-:W-:Y:S06]  /*0fa0*/  BRA `(.L_x_13) ;  /* 0x0000000000047947 */ /* 0x000fec0003800000 */
.L_x_11:
[----:B------:R-:W-:-:S07]  /*0fb0*/  IMAD R0, R10, 0x800000, R0 ;  /* 0x008000000a007824 */ /* 0x000fce00078e0200 */
.L_x_13:
[----:B------:R-:W-:Y:S05]  /*0fc0*/  BSYNC.RECONVERGENT B2 ;  /* 0x0000000000027941 */ /* 0x000fea0003800200 */
.L_x_10:
[----:B------:R-:W-:Y:S05]  /*0fd0*/  BRA `(.L_x_14) ;  /* 0x0000000000207947 */ /* 0x000fea0003800000 */
.L_x_9:
[----:B------:R-:W-:-:S04]  /*0fe0*/  LOP3.LUT R0, R3, 0x80000000, R0, 0x48, !PT ;  /* 0x8000000003007812 */ /* 0x000fc800078e4800 */
[----:B------:R-:W-:Y:S01]  /*0ff0*/  LOP3.LUT R0, R0, 0x7f800000, RZ, 0xfc, !PT ;  /* 0x7f80000000007812 */ /* 0x000fe200078efcff */
[----:B------:R-:W-:Y:S06]  /*1000*/  BRA `(.L_x_14) ;  /* 0x0000000000147947 */ /* 0x000fec0003800000 */
.L_x_8:
[----:B------:R-:W-:Y:S01]  /*1010*/  LOP3.LUT R0, R3, 0x80000000, R0, 0x48, !PT ;  /* 0x8000000003007812 */ /* 0x000fe200078e4800 */
[----:B------:R-:W-:Y:S06]  /*1020*/  BRA `(.L_x_14) ;  /* 0x00000000000c7947 */ /* 0x000fec0003800000 */
.L_x_7:
[----:B------:R-:W0:Y:S01]  /*1030*/  MUFU.RSQ R0, -QNAN ;  /* 0xffc0000000007908 */ /* 0x000e220000001400 */
[----:B------:R-:W-:Y:S05]  /*1040*/  BRA `(.L_x_14) ;  /* 0x0000000000047947 */ /* 0x000fea0003800000 */
.L_x_6:
[----:B------:R-:W-:-:S07]  /*1050*/  FADD.FTZ R0, R0, R3 ;  /* 0x0000000300007221 */ /* 0x000fce0000010000 */
.L_x_14:
[----:B------:R-:W-:Y:S05]  /*1060*/  BSYNC.RECONVERGENT B1 ;  /* 0x0000000000017941 */ /* 0x000fea0003800200 */
.L_x_4:
[----:B------:R-:W-:-:S04]  /*1070*/  IMAD.MOV.U32 R7, RZ, RZ, 0x0 ;  /* 0x00000000ff077424 */ /* 0x000fc800078e00ff */
[----:B0-----:R-:W-:Y:S05]  /*1080*/  RET.REL.NODEC R6 `(_Z32image3_2x2_bilinear_scale_kernelPKfiiiPfii) ;  /* 0xffffffec06dc7950 */ /* 0x001fea0003c3ffff */
.L_x_15:
[----:B------:R-:W-:-:S00]  /*1090*/  BRA `(.L_x_15) ;  /* 0xfffffffc00fc7947 */ /* 0x000fc0000383ffff */
[----:B------:R-:W-:-:S00]  /*10a0*/  NOP ;  /* 0x0000000000007918 */ /* 0x000fc00000000000 */
        /* <DEDUP_REMOVED lines=13> */
.L_x_48:


//--------------------- .text._Z30image3_catmullrom_scale_kernelPKfiiiPfii --------------------------
	.section	.text._Z30image3_catmullrom_scale_kernelPKfiiiPfii,"ax",@progbits
	.align	128
        .global         _Z30image3_catmullrom_scale_kernelPKfiiiPfii
        .type           _Z30image3_catmullrom_scale_kernelPKfiiiPfii,@function
        .size           _Z30image3_catmullrom_scale_kernelPKfiiiPfii,(.L_x_49 - _Z30image3_catmullrom_scale_kernelPKfiiiPfii)
        .other          _Z30image3_catmullrom_scale_kernelPKfiiiPfii,@"STO_CUDA_ENTRY STV_DEFAULT"
_Z30image3_catmullrom_scale_kernelPKfiiiPfii:
.text._Z30image3_catmullrom_scale_kernelPKfiiiPfii:
        /* <DEDUP_REMOVED lines=11> */
[----:B0-----:R-:W-:-:S02]  /*00b0*/  IADD3 R4, PT, PT, R0, 0xffffffe, RZ ;  /* 0x0ffffffe00047810 */ /* 0x001fc40007ffe0ff */
[----:B------:R-:W-:-:S04]  /*00c0*/  IABS R0, R3 ;  /* 0x0000000300007213 */ /* 0x000fc80000000000 */
[----:B------:R0:W2:Y:S02]  /*00d0*/  F2I.FTZ.U32.TRUNC.NTZ R5, R4 ;  /* 0x0000000400057305 */ /* 0x0000a4000021f000 */
[----:B0-----:R-:W-:Y:S01]  /*00e0*/  IMAD.MOV.U32 R4, RZ, RZ, RZ ;  /* 0x000000ffff047224 */ /* 0x001fe200078e00ff */
[----:B--2---:R-:W-:-:S04]  /*00f0*/  IADD3 R10, PT, PT, RZ, -R5, RZ ;  /* 0x80000005ff0a7210 */ /* 0x004fc80007ffe0ff */
[----:B------:R-:W-:-:S05]  /*0100*/  MOV R8, R10 ;  /* 0x0000000a00087202 */ /* 0x000fca0000000f00 */
[----:B------:R-:W-:Y:S01]  /*0110*/  IMAD R11, R8, R9, RZ ;  /* 0x00000009080b7224 */ /* 0x000fe200078e02ff */
[----:B------:R-:W-:-:S03]  /*0120*/  IABS R8, R2 ;  /* 0x0000000200087213 */ /* 0x000fc60000000000 */
[----:B------:R-:W-:Y:S01]  /*0130*/  IMAD.HI.U32 R5, R5, R11, R4 ;  /* 0x0000000b05057227 */ /* 0x000fe200078e0004 */
[----:B------:R-:W-:-:S05]  /*0140*/  IADD3 R4, PT, PT, RZ, -R8, RZ ;  /* 0x80000008ff047210 */ /* 0x000fca0007ffe0ff */
[----:B------:R-:W-:-:S04]  /*0150*/  IMAD.HI.U32 R5, R5, R0, RZ ;  /* 0x0000000005057227 */ /* 0x000fc800078e00ff */
[----:B------:R-:W-:-:S05]  /*0160*/  IMAD R4, R5, R4, R0 ;  /* 0x0000000405047224 */ /* 0x000fca00078e0200 */
[----:B------:R-:W-:-:S13]  /*0170*/  ISETP.GT.U32.AND P2, PT, R9, R4, PT ;  /* 0x000000040900720c */ /* 0x000fda0003f44070 */
[-C--:B------:R-:W-:Y:S02]  /*0180*/  @!P2 IADD3 R4, PT, PT, R4, -R9.reuse, RZ ;  /* 0x800000090404a210 */ /* 0x080fe40007ffe0ff */
[----:B------:R-:W-:Y:S02]  /*0190*/  @!P2 IADD3 R5, PT, PT, R5, 0x1, RZ ;  /* 0x000000010505a810 */ /* 0x000fe40007ffe0ff */
[----:B------:R-:W-:Y:S02]  /*01a0*/  ISETP.GE.U32.AND P0, PT, R4, R9, PT ;  /* 0x000000090400720c */ /* 0x000fe40003f06070 */
[----:B------:R-:W-:Y:S02]  /*01b0*/  LOP3.LUT R4, R3, R2, RZ, 0x3c, !PT ;  /* 0x0000000203047212 */ /* 0x000fe400078e3cff */
[----:B------:R-:W-:Y:S02]  /*01c0*/  ISETP.NE.AND P2, PT, R2, RZ, PT ;  /* 0x000000ff0200720c */ /* 0x000fe40003f45270 */
[----:B------:R-:W-:-:S07]  /*01d0*/  ISETP.GE.AND P1, PT, R4, RZ, PT ;  /* 0x000000ff0400720c */ /* 0x000fce0003f26270 */
[----:B------:R-:W-:-:S06]  /*01e0*/  @P0 VIADD R5, R5, 0x1 ;  /* 0x0000000105050836 */ /* 0x000fcc0000000000 */
[----:B------:R-:W-:Y:S02]  /*01f0*/  @!P1 IADD3 R5, PT, PT, -R5, RZ, RZ ;  /* 0x000000ff05059210 */ /* 0x000fe40007ffe1ff */
[----:B------:R-:W-:Y:S02]  /*0200*/  @!P2 LOP3.LUT R5, RZ, R2, RZ, 0x33, !PT ;  /* 0x00000002ff05a212 */ /* 0x000fe400078e33ff */
[----:B------:R-:W-:Y:S02]  /*0210*/  LOP3.LUT R2, R7, R6, RZ, 0xfc, !PT ;  /* 0x0000000607027212 */ /* 0x000fe400078efcff */
        /* <DEDUP_REMOVED lines=9> */
[----:B0-----:R-:W-:Y:S01]  /*02b0*/  IMAD.MOV.U32 R8, RZ, RZ, RZ ;  /* 0x000000ffff087224 */ /* 0x001fe200078e00ff */
[----:B-1----:R-:W-:-:S05]  /*02c0*/  IADD3 R2, PT, PT, RZ, -R9, RZ ;  /* 0x80000009ff027210 */ /* 0x002fca0007ffe0ff */
[----:B------:R-:W-:Y:S01]  /*02d0*/  IMAD R13, R2, R11, RZ ;  /* 0x0000000b020d7224 */ /* 0x000fe200078e02ff */
[----:B------:R-:W-:-:S03]  /*02e0*/  IABS R2, R7 ;  /* 0x0000000700027213 */ /* 0x000fc60000000000 */
[----:B------:R-:W-:Y:S01]  /*02f0*/  IMAD.HI.U32 R9, R9, R13, R8 ;  /* 0x0000000d09097227 */ /* 0x000fe200078e0008 */
[----:B------:R-:W0:Y:S05]  /*0300*/  I2F.RP R10, R2 ;  /* 0x00000002000a7306 */ /* 0x000e2a0000209400 */
[----:B------:R-:W-:-:S05]  /*0310*/  IMAD.HI.U32 R4, R9, R0, RZ ;  /* 0x0000000009047227 */ /* 0x000fca00078e00ff */
[----:B------:R-:W-:-:S05]  /*0320*/  IADD3 R9, PT, PT, -R4, RZ, RZ ;  /* 0x000000ff04097210 */ /* 0x000fca0007ffe1ff */
[C---:B------:R-:W-:Y:S01]  /*0330*/  IMAD R0, R11.reuse, R9, R0 ;  /* 0x000000090b007224 */ /* 0x040fe200078e0200 */
[----:B0-----:R-:W0:Y:S04]  /*0340*/  MUFU.RCP R10, R10 ;  /* 0x0000000a000a7308 */ /* 0x001e280000001000 */
[----:B------:R-:W-:-:S13]  /*0350*/  ISETP.GT.U32.AND P2, PT, R11, R0, PT ;  /* 0x000000000b00720c */ /* 0x000fda0003f44070 */
[-C--:B------:R-:W-:Y:S01]  /*0360*/  @!P2 IADD3 R0, PT, PT, R0, -R11.reuse, RZ ;  /* 0x8000000b0000a210 */ /* 0x080fe20007ffe0ff */
[----:B------:R-:W-:Y:S01]  /*0370*/  @!P2 VIADD R4, R4, 0x1 ;  /* 0x000000010404a836 */ /* 0x000fe20000000000 */
[----:B0-----:R-:W-:Y:S02]  /*0380*/  IADD3 R8, PT, PT, R10, 0xffffffe, RZ ;  /* 0x0ffffffe0a087810 */ /* 0x001fe40007ffe0ff */
[----:B------:R-:W-:Y:S02]  /*0390*/  ISETP.GE.U32.AND P0, PT, R0, R11, PT ;  /* 0x0000000b0000720c */ /* 0x000fe40003f06070 */
[----:B------:R-:W-:Y:S01]  /*03a0*/  LOP3.LUT R0, R3, R6, RZ, 0x3c, !PT ;  /* 0x0000000603007212 */ /* 0x000fe200078e3cff */
[----:B------:R0:W1:Y:S01]  /*03b0*/  F2I.FTZ.U32.TRUNC.NTZ R9, R8 ;  /* 0x0000000800097305 */ /* 0x000062000021f000 */
[----:B------:R-:W-:Y:S02]  /*03c0*/  ISETP.NE.AND P2, PT, R6, RZ, PT ;  /* 0x000000ff0600720c */ /* 0x000fe40003f45270 */
[----:B------:R-:W-:Y:S01]  /*03d0*/  ISETP.GE.AND P1, PT, R0, RZ, PT ;  /* 0x000000ff0000720c */ /* 0x000fe20003f26270 */
[----:B0-----:R-:W-:-:S06]  /*03e0*/  IMAD.MOV.U32 R8, RZ, RZ, RZ ;  /* 0x000000ffff087224 */ /* 0x001fcc00078e00ff */
[----:B------:R-:W-:Y:S02]  /*03f0*/  @P0 IADD3 R4, PT, PT, R4, 0x1, RZ ;  /* 0x0000000104040810 */ /* 0x000fe40007ffe0ff */
[----:B-1----:R-:W-:-:S04]  /*0400*/  IADD3 R11, PT, PT, RZ, -R9, RZ ;  /* 0x80000009ff0b7210 */ /* 0x002fc80007ffe0ff */
[----:B------:R-:W-:Y:S02]  /*0410*/  @!P1 IADD3 R4, PT, PT, -R4, RZ, RZ ;  /* 0x000000ff04049210 */ /* 0x000fe40007ffe1ff */
[----:B------:R-:W-:Y:S01]  /*0420*/  @!P2 LOP3.LUT R4, RZ, R6, RZ, 0x33, !PT ;  /* 0x00000006ff04a212 */ /* 0x000fe200078e33ff */
[----:B------:R-:W-:Y:S01]  /*0430*/  IMAD R11, R11, R2, RZ ;  /* 0x000000020b0b7224 */ /* 0x000fe200078e02ff */
[----:B------:R-:W-:Y:S02]  /*0440*/  ISETP.NE.AND P1, PT, R7, RZ, PT ;  /* 0x000000ff0700720c */ /* 0x000fe40003f25270 */
[----:B------:R-:W-:Y:S01]  /*0450*/  IABS R0, R4 ;  /* 0x0000000400007213 */ /* 0x000fe20000000000 */
[----:B------:R-:W-:-:S03]  /*0460*/  IMAD.HI.U32 R8, R9, R11, R8 ;  /* 0x0000000b09087227 */ /* 0x000fc600078e0008 */
[----:B------:R-:W-:Y:S01]  /*0470*/  MOV R9, R0 ;  /* 0x0000000000097202 */ /* 0x000fe20000000f00 */
[----:B------:R-:W-:-:S04]  /*0480*/  IMAD.MOV R0, RZ, RZ, -R4 ;  /* 0x000000ffff007224 */ /* 0x000fc800078e0a04 */
[----:B------:R-:W-:-:S04]  /*0490*/  IMAD.HI.U32 R8, R8, R9, RZ ;  /* 0x0000000908087227 */ /* 0x000fc800078e00ff */
[----:B------:R-:W-:Y:S01]  /*04a0*/  IMAD R0, R6, R0, R3 ;  /* 0x0000000006007224 */ /* 0x000fe200078e0203 */
[----:B------:R-:W-:-:S04]  /*04b0*/  IADD3 R8, PT, PT, -R8, RZ, RZ ;  /* 0x000000ff08087210 */ /* 0x000fc80007ffe1ff */
[----:B------:R-:W-:Y:S01]  /*04c0*/  I2FP.F32.S32 R3, R0 ;  /* 0x0000000000037245 */ /* 0x000fe20000201400 */
[----:B------:R-:W-:Y:S01]  /*04d0*/  IMAD R9, R2, R8, R9 ;  /* 0x0000000802097224 */ /* 0x000fe200078e0209 */
[----:B------:R-:W-:-:S04]  /*04e0*/  I2FP.F32.S32 R8, R6 ;  /* 0x0000000600087245 */ /* 0x000fc80000201400 */
[----:B------:R-:W-:Y:S01]  /*04f0*/  ISETP.GT.U32.AND P0, PT, R2, R9, PT ;  /* 0x000000090200720c */ /* 0x000fe20003f04070 */
[----:B------:R-:W0:-:S12]  /*0500*/  MUFU.RCP R11, R8 ;  /* 0x00000008000b7308 */ /* 0x000e180000001000 */
[----:B------:R-:W-:Y:S02]  /*0510*/  @!P0 IADD3 R9, PT, PT, R9, -R2, RZ ;  /* 0x8000000209098210 */ /* 0x000fe40007ffe0ff */
[----:B------:R-:W-:Y:S02]  /*0520*/  ISETP.GE.AND P0, PT, R4, RZ, PT ;  /* 0x000000ff0400720c */ /* 0x000fe40003f06270 */
[----:B------:R-:W-:Y:S01]  /*0530*/  ISETP.GT.U32.AND P2, PT, R2, R9, PT ;  /* 0x000000090200720c */ /* 0x000fe20003f44070 */
[----:B0-----:R-:W-:-:S04]  /*0540*/  FFMA R10, -R8, R11, 1 ;  /* 0x3f800000080a7423 */ /* 0x001fc8000000010b */
[----:B------:R-:W-:-:S04]  /*0550*/  FFMA R10, R11, R10, R11 ;  /* 0x0000000a0b0a7223 */ /* 0x000fc8000000000b */
[----:B------:R-:W-:-:S04]  /*0560*/  FFMA R19, R3, R10, RZ ;  /* 0x0000000a03137223 */ /* 0x000fc800000000ff */
[----:B------:R-:W-:Y:S01]  /*0570*/  @!P2 IADD3 R9, PT, PT, R9, -R2, RZ ;  /* 0x800000020909a210 */ /* 0x000fe20007ffe0ff */
[----:B------:R-:W0:Y:S01]  /*0580*/  FCHK P2, R3, R8 ;  /* 0x0000000803007302 */ /* 0x000e220000040000 */
[----:B------:R-:W-:Y:S02]  /*0590*/  FFMA R4, -R8, R19, R3 ;  /* 0x0000001308047223 */ /* 0x000fe40000000103 */
[----:B------:R-:W-:Y:S02]  /*05a0*/  MOV R2, R9 ;  /* 0x0000000900027202 */ /* 0x000fe40000000f00 */
[----:B------:R-:W-:Y:S02]  /*05b0*/  FFMA R19, R10, R4, R19 ;  /* 0x000000040a137223 */ /* 0x000fe40000000013 */
[----:B------:R-:W-:Y:S02]  /*05c0*/  @!P0 IADD3 R2, PT, PT, -R2, RZ, RZ ;  /* 0x000000ff02028210 */ /* 0x000fe40007ffe1ff */
[----:B------:R-:W-:Y:S01]  /*05d0*/  @!P1 LOP3.LUT R2, RZ, R7, RZ, 0x33, !PT ;  /* 0x00000007ff029212 */ /* 0x000fe200078e33ff */
[----:B0-----:R-:W-:Y:S06]  /*05e0*/  @!P2 BRA `(.L_x_17) ;  /* 0x000000000010a947 */ /* 0x001fec0003800000 */
[----:B------:R-:W-:Y:S01]  /*05f0*/  IMAD.MOV.U32 R4, RZ, RZ, R8 ;  /* 0x000000ffff047224 */ /* 0x000fe200078e0008 */
[----:B------:R-:W-:-:S07]  /*0600*/  MOV R8, 0x620 ;  /* 0x0000062000087802 */ /* 0x000fce0000000f00 */
[----:B------:R-:W-:Y:S05]  /*0610*/  CALL.REL.NOINC `($__internal_1_$__cuda_sm3x_div_rn_noftz_f32_slowpath) ;  /* 0x0000000800687944 */ /* 0x000fea0003c00000 */
[----:B------:R-:W-:-:S07]  /*0620*/  MOV R19, R3 ;  /* 0x0000000300137202 */ /* 0x000fce0000000f00 */
.L_x_17:
[----:B------:R-:W-:Y:S05]  /*0630*/  BSYNC.RECONVERGENT B0 ;  /* 0x0000000000007941 */ /* 0x000fea0003800200 */
.L_x_16:
        /* <DEDUP_REMOVED lines=16> */
[----:B------:R-:W-:Y:S05]  /*0740*/  CALL.REL.NOINC `($__internal_1_$__cuda_sm3x_div_rn_noftz_f32_slowpath) ;  /* 0x00000008001c7944 */ /* 0x000fea0003c00000 */
[----:B------:R-:W-:-:S07]  /*0750*/  MOV R7, R3 ;  /* 0x0000000300077202 */ /* 0x000fce0000000f00 */
.L_x_19:
[----:B------:R-:W-:Y:S05]  /*0760*/  BSYNC.RECONVERGENT B0 ;  /* 0x0000000000007941 */ /* 0x000fea0003800200 */
.L_x_18:
[----:B------:R-:W0:Y:S01]  /*0770*/  LDC.64 R8, c[0x0][0x388] ;  /* 0x0000e200ff087b82 */ /* 0x000e220000000a00 */
[----:B------:R-:W-:Y:S01]  /*0780*/  FFMA R19, R6, R19, -0.5 ;  /* 0xbf00000006137423 */ /* 0x000fe20000000013 */
[----:B------:R-:W1:Y:S03]  /*0790*/  LDCU.64 UR6, c[0x0][0x3a0] ;  /* 0x00007400ff0677ac */ /* 0x000e660008000a00 */
[----:B------:R-:W2:Y:S03]  /*07a0*/  F2I.FLOOR.NTZ R10, R19 ;  /* 0x00000013000a7305 */ /* 0x000ea60000207100 */
[----:B------:R-:W3:Y:S01]  /*07b0*/  LDC.64 R14, c[0x0][0x380] ;  /* 0x0000e000ff0e7b82 */ /* 0x000ee20000000a00 */
[----:B--2---:R-:W-:Y:S02]  /*07c0*/  VIMNMX R16, PT, PT, RZ, R10, !PT ;  /* 0x0000000aff107248 */ /* 0x004fe40007fe0100 */
[----:B------:R-:W-:-:S02]  /*07d0*/  VIMNMX R12, PT, PT, R10, 0x1, !PT ;  /* 0x000000010a0c7848 */ /* 0x000fc40007fe0100 */
[-C--:B0-----:R-:W-:Y:S01]  /*07e0*/  I2FP.F32.S32 R4, R9.reuse ;  /* 0x0000000900047245 */ /* 0x081fe20000201400 */
[----:B------:R-:W-:Y:S01]  /*07f0*/  VIADD R6, R9, 0xffffffff ;  /* 0xffffffff09067836 */ /* 0x000fe20000000000 */
[C---:B------:R-:W-:Y:S01]  /*0800*/  IADD3 R13, PT, PT, R8.reuse, -0x1, RZ ;  /* 0xffffffff080d7810 */ /* 0x040fe20007ffe0ff */
[----:B------:R-:W-:Y:S01]  /*0810*/  IMAD R28, R8, R9, RZ ;  /* 0x00000009081c7224 */ /* 0x000fe200078e02ff */
[----:B------:R-:W-:Y:S01]  /*0820*/  VIMNMX R20, PT, PT, R10, -0x1, !PT ;  /* 0xffffffff0a147848 */ /* 0x000fe20007fe0100 */
[----:B------:R-:W-:Y:S01]  /*0830*/  FFMA R3, R4, R7, -0.5 ;  /* 0xbf00000004037423 */ /* 0x000fe20000000007 */
[----:B------:R-:W-:Y:S02]  /*0840*/  VIMNMX R16, PT, PT, R13, R16, PT ;  /* 0x000000100d107248 */ /* 0x000fe40003fe0100 */
[--C-:B------:R-:W-:Y:S01]  /*0850*/  VIADDMNMX R11, R12, 0xffffffff, R13.reuse, PT ;  /* 0xffffffff0c0b7846 */ /* 0x100fe2000380010d */
[----:B------:R-:W0:Y:S01]  /*0860*/  F2I.FLOOR.NTZ R4, R3 ;  /* 0x0000000300047305 */ /* 0x000e220000207100 */
[----:B------:R-:W-:-:S03]  /*0870*/  VIADDMNMX R20, R20, 0x1, R13, PT ;  /* 0x0000000114147846 */ /* 0x000fc6000380010d */
[CC--:B------:R-:W-:Y:S02]  /*0880*/  IMAD R11, R5.reuse, R28.reuse, R11 ;  /* 0x0000001c050b7224 */ /* 0x0c0fe400078e020b */
[----:B------:R-:W-:Y:S01]  /*0890*/  IMAD R25, R5, R28, R20 ;  /* 0x0000001c05197224 */ /* 0x000fe200078e0214 */
[----:B0-----:R-:W-:-:S04]  /*08a0*/  VIMNMX R7, PT, PT, R4, 0x1, !PT ;  /* 0x0000000104077848 */ /* 0x001fc80007fe0100 */
[----:B------:R-:W-:Y:S01]  /*08b0*/  VIADDMNMX R18, R7, 0xffffffff, R6, PT ;  /* 0xffffffff07127846 */ /* 0x000fe20003800106 */
[----:B------:R-:W-:-:S04]  /*08c0*/  IMAD R7, R5, R28, R16 ;  /* 0x0000001c05077224 */ /* 0x000fc800078e0210 */
[CC--:B------:R-:W-:Y:S02]  /*08d0*/  IMAD R21, R18.reuse, R8.reuse, R7 ;  /* 0x0000000812157224 */ /* 0x0c0fe400078e0207 */
[----:B------:R-:W-:Y:S02]  /*08e0*/  IMAD R17, R18, R8, R11 ;  /* 0x0000000812117224 */ /* 0x000fe400078e020b */
[----:B---3--:R-:W-:-:S04]  /*08f0*/  IMAD.WIDE R20, R21, 0x4, R14 ;  /* 0x0000000415147825 */ /* 0x008fc800078e020e */
[----:B------:R-:W-:Y:S02]  /*0900*/  IMAD R23, R18, R8, R25 ;  /* 0x0000000812177224 */ /* 0x000fe400078e0219 */
[--C-:B------:R-:W-:Y:S01]  /*0910*/  IMAD.WIDE R16, R17, 0x4, R14.reuse ;  /* 0x0000000411107825 */ /* 0x100fe200078e020e */
[----:B------:R-:W2:Y:S03]  /*0920*/  LDG.E R21, desc[UR4][R20.64] ;  /* 0x0000000414157981 */ /* 0x000ea6000c1e1900 */
[----:B------:R-:W-:Y:S02]  /*0930*/  IMAD.WIDE R22, R23, 0x4, R14 ;  /* 0x0000000417167825 */ /* 0x000fe400078e020e */
[----:B------:R0:W3:Y:S04]  /*0940*/  LDG.E R16, desc[UR4][R16.64] ;  /* 0x0000000410107981 */ /* 0x0000e8000c1e1900 */
[----:B------:R4:W5:Y:S01]  /*0950*/  LDG.E R23, desc[UR4][R22.64] ;  /* 0x0000000416177981 */ /* 0x000962000c1e1900 */
[----:B------:R-:W1:Y:S01]  /*0960*/  FRND.FLOOR R12, R19 ;  /* 0x00000013000c7307 */ /* 0x000e620000205000 */
[----:B------:R-:W-:-:S02]  /*0970*/  VIMNMX R24, PT, PT, R10, -0x2, !PT ;  /* 0xfffffffe0a187848 */ /* 0x000fc40007fe0100 */
[----:B------:R-:W-:Y:S02]  /*0980*/  MOV R10, 0x3f000000 ;  /* 0x3f000000000a7802 */ /* 0x000fe40000000f00 */
[----:B------:R-:W-:Y:S02]  /*0990*/  VIADDMNMX R29, R24, 0x2, R13, PT ;  /* 0x00000002181d7846 */ /* 0x000fe4000380010d */
[----:B0-----:R-:W-:Y:S01]  /*09a0*/  VIMNMX R17, PT, PT, RZ, R4, !PT ;  /* 0x00000004ff117248 */ /* 0x001fe20007fe0100 */
[----:B-1----:R-:W-:Y:S01]  /*09b0*/  FADD R27, R19, -R12 ;  /* 0x8000000c131b7221 */ /* 0x002fe20000000000 */
[----:B------:R-:W-:-:S03]  /*09c0*/  HFMA2 R12, -RZ, RZ, 1.9375, 0 ;  /* 0x3fc00000ff0c7431 */ /* 0x000fc600000001ff */
[C---:B------:R-:W-:Y:S01]  /*09d0*/  FMUL R9, R27.reuse, R27 ;  /* 0x0000001b1b097220 */ /* 0x040fe20000400000 */
[CC--:B------:R-:W-:Y:S01]  /*09e0*/  FFMA R20, R27.reuse, -R10.reuse, 1 ;  /* 0x3f8000001b147423 */ /* 0x0c0fe2000000080a */
[----:B------:R-:W-:-:S03]  /*09f0*/  FFMA R26, R27, R10, -0.5 ;  /* 0xbf0000001b1a7423 */ /* 0x000fc6000000000a */
[C---:B------:R-:W-:Y:S01]  /*0a00*/  FFMA R20, R27.reuse, R20, -0.5 ;  /* 0xbf0000001b147423 */ /* 0x040fe20000000014 */
[CC--:B------:R-:W-:Y:S01]  /*0a10*/  FFMA R24, R27.reuse, R12.reuse, -2.5 ;  /* 0xc02000001b187423 */ /* 0x0c0fe2000000000c */
[C---:B----4-:R-:W-:Y:S02]  /*0a20*/  FFMA R22, R27.reuse, -R12, 2 ;  /* 0x400000001b167423 */ /* 0x050fe4000000080c */
[----:B------:R-:W-:Y:S01]  /*0a30*/  FMUL R13, R27, R20 ;  /* 0x000000141b0d7220 */ /* 0x000fe20000400000 */
[C---:B------:R-:W-:Y:S01]  /*0a40*/  FFMA R24, R9.reuse, R24, 1 ;  /* 0x3f80000009187423 */ /* 0x040fe20000000018 */
[----:B------:R-:W-:Y:S01]  /*0a50*/  FMUL R9, R9, R26 ;  /* 0x0000001a09097220 */ /* 0x000fe20000400000 */
[----:B------:R-:W-:Y:S01]  /*0a60*/  FFMA R26, R27, R22, 0.5 ;  /* 0x3f0000001b1a7423 */ /* 0x000fe20000000016 */
[----:B------:R-:W-:-:S03]  /*0a70*/  VIMNMX R22, PT, PT, R6, R17, PT ;  /* 0x0000001106167248 */ /* 0x000fc60003fe0100 */
[----:B------:R-:W-:Y:S01]  /*0a80*/  FMUL R26, R27, R26 ;  /* 0x0000001a1b1a7220 */ /* 0x000fe20000400000 */
[----:B------:R-:W-:Y:S02]  /*0a90*/  IMAD R27, R5, R28, R29 ;  /* 0x0000001c051b7224 */ /* 0x000fe400078e021d */
[CC--:B------:R-:W-:Y:S02]  /*0aa0*/  IMAD R17, R22.reuse, R8.reuse, R7 ;  /* 0x0000000816117224 */ /* 0x0c0fe400078e0207 */
[----:B------:R-:W-:Y:S02]  /*0ab0*/  IMAD R19, R22, R8, R11 ;  /* 0x0000000816137224 */ /* 0x000fe400078e020b */
[----:B--2---:R-:W-:-:S04]  /*0ac0*/  FMUL R21, R21, R24 ;  /* 0x0000001815157220 */ /* 0x004fc80000400000 */
[----:B---3--:R-:W-:-:S04]  /*0ad0*/  FFMA R16, R16, R13, R21 ;  /* 0x0000000d10107223 */ /* 0x008fc80000000015 */
[----:B-----5:R-:W-:Y:S01]  /*0ae0*/  FFMA R28, R23, R26, R16 ;  /* 0x0000001a171c7223 */ /* 0x020fe20000000010 */
[----:B------:R-:W-:-:S05]  /*0af0*/  IMAD.WIDE R16, R17, 0x4, R14 ;  /* 0x0000000411107825 */ /* 0x000fca00078e020e */
[----:B------:R0:W2:Y:S02]  /*0b00*/  LDG.E R29, desc[UR4][R16.64] ;  /* 0x00000004101d7981 */ /* 0x0000a4000c1e1900 */
[----:B0-----:R-:W-:-:S04]  /*0b10*/  IMAD.WIDE R16, R19, 0x4, R14 ;  /* 0x0000000413107825 */ /* 0x001fc800078e020e */
[-C--:B------:R-:W-:Y:S02]  /*0b20*/  IMAD R21, R22, R8.reuse, R25 ;  /* 0x0000000816157224 */ /* 0x080fe400078e0219 */
[----:B------:R0:W3:Y:S01]  /*0b30*/  LDG.E R16, desc[UR4][R16.64] ;  /* 0x0000000410107981 */ /* 0x0000e2000c1e1900 */
[----:B------:R-:W-:Y:S02]  /*0b40*/  IMAD R19, R18, R8, R27 ;  /* 0x0000000812137224 */ /* 0x000fe400078e021b */
[----:B------:R-:W-:-:S04]  /*0b50*/  IMAD.WIDE R20, R21, 0x4, R14 ;  /* 0x0000000415147825 */ /* 0x000fc800078e020e */
[----:B------:R-:W-:Y:S02]  /*0b60*/  IMAD.WIDE R18, R19, 0x4, R14 ;  /* 0x0000000413127825 */ /* 0x000fe400078e020e */
[----:B------:R-:W4:Y:S02]  /*0b70*/  LDG.E R21, desc[UR4][R20.64] ;  /* 0x0000000414157981 */ /* 0x000f24000c1e1900 */
[----:B------:R-:W-:Y:S02]  /*0b80*/  IMAD R23, R22, R8, R27 ;  /* 0x0000000816177224 */ /* 0x000fe400078e021b */
[----:B------:R-:W5:Y:S02]  /*0b90*/  LDG.E R19, desc[UR4][R18.64] ;  /* 0x0000000412137981 */ /* 0x000f64000c1e1900 */
[----:B------:R-:W-:-:S06]  /*0ba0*/  IMAD.WIDE R22, R23, 0x4, R14 ;  /* 0x0000000417167825 */ /* 0x000fcc00078e020e */
[----:B------:R1:W5:Y:S01]  /*0bb0*/  LDG.E R22, desc[UR4][R22.64] ;  /* 0x0000000416167981 */ /* 0x000362000c1e1900 */
[C---:B0-----:R-:W-:Y:S02]  /*0bc0*/  VIMNMX R17, PT, PT, R4.reuse, -0x1, !PT ;  /* 0xffffffff04117848 */ /* 0x041fe40007fe0100 */
[----:B-1----:R-:W-:Y:S02]  /*0bd0*/  VIMNMX R23, PT, PT, R4, -0x2, !PT ;  /* 0xfffffffe04177848 */ /* 0x002fe40007fe0100 */
[----:B------:R-:W-:-:S05]  /*0be0*/  VIADDMNMX R4, R17, 0x1, R6, PT ;  /* 0x0000000111047846 */ /* 0x000fca0003800106 */
[CC--:B------:R-:W-:Y:S01]  /*0bf0*/  IMAD R17, R4.reuse, R8.reuse, R7 ;  /* 0x0000000804117224 */ /* 0x0c0fe200078e0207 */
[----:B------:R-:W-:Y:S01]  /*0c00*/  VIADDMNMX R6, R23, 0x2, R6, PT ;  /* 0x0000000217067846 */ /* 0x000fe20003800106 */
[----:B------:R-:W-:-:S04]  /*0c10*/  IMAD R23, R4, R8, R27 ;  /* 0x0000000804177224 */ /* 0x000fc800078e021b */
[CC--:B------:R-:W-:Y:S02]  /*0c20*/  IMAD R7, R6.reuse, R8.reuse, R7 ;  /* 0x0000000806077224 */ /* 0x0c0fe400078e0207 */
[----:B------:R-:W-:Y:S02]  /*0c30*/  IMAD R27, R6, R8, R27 ;  /* 0x00000008061b7224 */ /* 0x000fe400078e021b */
[----:B--2---:R-:W-:-:S04]  /*0c40*/  FMUL R29, R24, R29 ;  /* 0x0000001d181d7220 */ /* 0x004fc80000400000 */
[----:B---3--:R-:W-:Y:S02]  /*0c50*/  FFMA R29, R13, R16, R29 ;  /* 0x000000100d1d7223 */ /* 0x008fe4000000001d */
[----:B------:R-:W0:Y:S02]  /*0c60*/  FRND.FLOOR R16, R3 ;  /* 0x0000000300107307 */ /* 0x000e240000205000 */
[----:B----4-:R-:W-:Y:S01]  /*0c70*/  FFMA R18, R26, R21, R29 ;  /* 0x000000151a127223 */ /* 0x010fe2000000001d */
[----:B------:R-:W-:Y:S02]  /*0c80*/  IMAD R21, R4, R8, R11 ;  /* 0x0000000804157224 */ /* 0x000fe400078e020b */
[----:B0-----:R-:W-:Y:S01]  /*0c90*/  FADD R29, R3, -R16 ;  /* 0x80000010031d7221 */ /* 0x001fe20000000000 */
[----:B------:R-:W-:-:S04]  /*0ca0*/  IMAD.WIDE R16, R17, 0x4, R14 ;  /* 0x0000000411107825 */ /* 0x000fc800078e020e */
[----:B-----5:R-:W-:Y:S01]  /*0cb0*/  FFMA R28, R19, R9, R28 ;  /* 0x00000009131c7223 */ /* 0x020fe2000000001c */
[----:B------:R-:W-:Y:S01]  /*0cc0*/  FFMA R19, R29, R12, -2.5 ;  /* 0xc02000001d137423 */ /* 0x000fe2000000000c */
[----:B------:R0:W2:Y:S01]  /*0cd0*/  LDG.E R3, desc[UR4][R16.64] ;  /* 0x0000000410037981 */ /* 0x0000a2000c1e1900 */
[----:B------:R-:W-:-:S04]  /*0ce0*/  IMAD.WIDE R20, R21, 0x4, R14 ;  /* 0x0000000415147825 */ /* 0x000fc800078e020e */
[----:B------:R-:W-:Y:S01]  /*0cf0*/  FFMA R18, R9, R22, R18 ;  /* 0x0000001609127223 */ /* 0x000fe20000000012 */
[-C--:B------:R-:W-:Y:S01]  /*0d00*/  IMAD R11, R6, R8.reuse, R11 ;  /* 0x00000008060b7224 */ /* 0x080fe200078e020b */
[----:B------:R1:W3:Y:S01]  /*0d10*/  LDG.E R20, desc[UR4][R20.64] ;  /* 0x0000000414147981 */ /* 0x0002e2000c1e1900 */
[-CC-:B0-----:R-:W-:Y:S02]  /*0d20*/  IMAD R17, R4, R8.reuse, R25.reuse ;  /* 0x0000000804117224 */ /* 0x181fe400078e0219 */
[----:B------:R-:W-:Y:S01]  /*0d30*/  FMUL R4, R29, R29 ;  /* 0x0000001d1d047220 */ /* 0x000fe20000400000 */
[----:B------:R-:W-:-:S03]  /*0d40*/  IMAD R25, R6, R8, R25 ;  /* 0x0000000806197224 */ /* 0x000fc600078e0219 */
[----:B------:R-:W-:Y:S01]  /*0d50*/  FFMA R19, R4, R19, 1 ;  /* 0x3f80000004137423 */ /* 0x000fe20000000013 */
[----:B------:R-:W-:-:S04]  /*0d60*/  IMAD.WIDE R6, R7, 0x4, R14 ;  /* 0x0000000407067825 */ /* 0x000fc800078e020e */
[----:B-1----:R-:W-:Y:S01]  /*0d70*/  FMUL R21, R18, R19 ;  /* 0x0000001312157220 */ /* 0x002fe20000400000 */
[----:B------:R-:W-:-:S04]  /*0d80*/  IMAD.WIDE R16, R17, 0x4, R14 ;  /* 0x0000000411107825 */ /* 0x000fc800078e020e */
[--C-:B------:R-:W-:Y:S02]  /*0d90*/  IMAD.WIDE R18, R11, 0x4, R14.reuse ;  /* 0x000000040b127825 */ /* 0x100fe400078e020e */
[----:B------:R0:W4:Y:S02]  /*0da0*/  LDG.E R11, desc[UR4][R6.64] ;  /* 0x00000004060b7981 */ /* 0x000124000c1e1900 */
[--C-:B------:R-:W-:Y:S02]  /*0db0*/  IMAD.WIDE R22, R23, 0x4, R14.reuse ;  /* 0x0000000417167825 */ /* 0x100fe400078e020e */
[----:B------:R-:W5:Y:S04]  /*0dc0*/  LDG.E R17, desc[UR4][R16.64] ;  /* 0x0000000410117981 */ /* 0x000f68000c1e1900 */
[----:B------:R-:W5:Y:S01]  /*0dd0*/  LDG.E R18, desc[UR4][R18.64] ;  /* 0x0000000412127981 */ /* 0x000f62000c1e1900 */
[----:B0-----:R-:W-:-:S03]  /*0de0*/  IMAD.WIDE R6, R25, 0x4, R14 ;  /* 0x0000000419067825 */ /* 0x001fc600078e020e */
[----:B------:R-:W5:Y:S01]  /*0df0*/  LDG.E R22, desc[UR4][R22.64] ;  /* 0x0000000416167981 */ /* 0x000f62000c1e1900 */
[----:B------:R-:W-:-:S03]  /*0e00*/  IMAD.WIDE R14, R27, 0x4, R14 ;  /* 0x000000041b0e7825 */ /* 0x000fc600078e020e */
[----:B------:R0:W5:Y:S04]  /*0e10*/  LDG.E R25, desc[UR4][R6.64] ;  /* 0x0000000406197981 */ /* 0x000168000c1e1900 */
[----:B------:R-:W5:Y:S01]  /*0e20*/  LDG.E R14, desc[UR4][R14.64] ;  /* 0x000000040e0e7981 */ /* 0x000f62000c1e1900 */
[----:B0-----:R-:W0:Y:S01]  /*0e30*/  LDC.64 R6, c[0x0][0x398] ;  /* 0x0000e600ff067b82 */ /* 0x001e220000000a00 */
[----:B------:R-:W-:Y:S01]  /*0e40*/  FFMA R12, R29, -R12, 2 ;  /* 0x400000001d0c7423 */ /* 0x000fe2000000080c */
[----:B------:R-:W-:-:S03]  /*0e50*/  IMAD R5, R5, UR7, R2 ;  /* 0x0000000705057c24 */ /* 0x000fc6000f8e0202 */
[----:B------:R-:W-:-:S04]  /*0e60*/  FFMA R12, R29, R12, 0.5 ;  /* 0x3f0000001d0c7423 */ /* 0x000fc8000000000c */
[----:B------:R-:W-:Y:S01]  /*0e70*/  FMUL R12, R29, R12 ;  /* 0x0000000c1d0c7220 */ /* 0x000fe20000400000 */
[----:B------:R-:W-:-:S04]  /*0e80*/  IMAD R5, R5, UR6, R0 ;  /* 0x0000000605057c24 */ /* 0x000fc8000f8e0200 */
[----:B0-----:R-:W-:-:S04]  /*0e90*/  IMAD.WIDE R6, R5, 0x4, R6 ;  /* 0x0000000405067825 */ /* 0x001fc800078e0206 */
[----:B--2---:R-:W-:-:S04]  /*0ea0*/  FMUL R8, R24, R3 ;  /* 0x0000000318087220 */ /* 0x004fc80000400000 */
[----:B---3--:R-:W-:Y:S01]  /*0eb0*/  FFMA R3, R13, R20, R8 ;  /* 0x000000140d037223 */ /* 0x008fe20000000008 */
[----:B------:R-:W-:-:S04]  /*0ec0*/  FFMA R8, R29, -R10, 1 ;  /* 0x3f8000001d087423 */ /* 0x000fc8000000080a */
[----:B------:R-:W-:-:S04]  /*0ed0*/  FFMA R8, R29, R8, -0.5 ;  /* 0xbf0000001d087423 */ /* 0x000fc80000000008 */
[----:B------:R-:W-:Y:S01]  /*0ee0*/  FMUL R8, R29, R8 ;  /* 0x000000081d087220 */ /* 0x000fe20000400000 */
[----:B----4-:R-:W-:Y:S01]  /*0ef0*/  FMUL R24, R24, R11 ;  /* 0x0000000b18187220 */ /* 0x010fe20000400000 */
[----:B-----5:R-:W-:-:S03]  /*0f00*/  FFMA R2, R26, R17, R3 ;  /* 0x000000111a027223 */ /* 0x020fc60000000003 */
[----:B------:R-:W-:Y:S01]  /*0f10*/  FFMA R13, R13, R18, R24 ;  /* 0x000000120d0d7223 */ /* 0x000fe20000000018 */
[----:B------:R-:W-:Y:S01]  /*0f20*/  FFMA R3, R29, R10, -0.5 ;  /* 0xbf0000001d037423 */ /* 0x000fe2000000000a */
[----:B------:R-:W-:Y:S01]  /*0f30*/  FFMA R21, R28, R8, R21 ;  /* 0x000000081c157223 */ /* 0x000fe20000000015 */
[C---:B------:R-:W-:Y:S01]  /*0f40*/  FFMA R2, R9.reuse, R22, R2 ;  /* 0x0000001609027223 */ /* 0x040fe20000000002 */
[----:B------:R-:W-:Y:S01]  /*0f50*/  FFMA R26, R26, R25, R13 ;  /* 0x000000191a1a7223 */ /* 0x000fe2000000000d */
[----:B------:R-:W-:Y:S02]  /*0f60*/  FMUL R3, R4, R3 ;  /* 0x0000000304037220 */ /* 0x000fe40000400000 */
[----:B------:R-:W-:Y:S01]  /*0f70*/  FFMA R21, R2, R12, R21 ;  /* 0x0000000c02157223 */ /* 0x000fe20000000015 */
[----:B------:R-:W-:-:S04]  /*0f80*/  FFMA R14, R9, R14, R26 ;  /* 0x0000000e090e7223 */ /* 0x000fc8000000001a */
[----:B------:R-:W-:-:S05]  /*0f90*/  FFMA R3, R14, R3, R21 ;  /* 0x000000030e037223 */ /* 0x000fca0000000015 */
[----:B------:R-:W-:Y:S01]  /*0fa0*/  STG.E desc[UR4][R6.64], R3 ;  /* 0x0000000306007986 */ /* 0x000fe2000c101904 */
[----:B------:R-:W-:Y:S05]  /*0fb0*/  EXIT ;  /* 0x000000000000794d */ /* 0x000fea0003800000 */
        .weak           $__internal_1_$__cuda_sm3x_div_rn_noftz_f32_slowpath
        .type           $__internal_1_$__cuda_sm3x_div_rn_noftz_f32_slowpath,@function
        .size           $__internal_1_$__cuda_sm3x_div_rn_noftz_f32_slowpath,(.L_x_49 - $__internal_1_$__cuda_sm3x_div_rn_noftz_f32_slowpath)
$__internal_1_$__cuda_sm3x_div_rn_noftz_f32_slowpath:
[----:B------:R-:W-:Y:S01]  /*0fc0*/  SHF.R.U32.HI R9, RZ, 0x17, R4 ;  /* 0x00000017ff097819 */ /* 0x000fe20000011604 */
[----:B------:R-:W-:Y:S01]  /*0fd0*/  BSSY.RECONVERGENT B1, `(.L_x_20) ;  /* 0x0000062000017945 */ /* 0x000fe20003800200 */
[----:B------:R-:W-:Y:S02]  /*0fe0*/  SHF.R.U32.HI R7, RZ, 0x17, R3 ;  /* 0x00000017ff077819 */ /* 0x000fe40000011603 */
[----:B------:R-:W-:Y:S02]  /*0ff0*/  LOP3.LUT R13, R9, 0xff, RZ, 0xc0, !PT ;  /* 0x000000ff090d7812 */ /* 0x000fe400078ec0ff */
[----:B------:R-:W-:Y:S02]  /*1000*/  LOP3.LUT R11, R7, 0xff, RZ, 0xc0, !PT ;  /* 0x000000ff070b7812 */ /* 0x000fe400078ec0ff */
[----:B------:R-:W-:-:S03]  /*1010*/  IADD3 R10, PT, PT, R13, -0x1, RZ ;  /* 0xffffffff0d0a7810 */ /* 0x000fc60007ffe0ff */
[----:B------:R-:W-:Y:S01]  /*1020*/  VIADD R9, R11, 0xffffffff ;  /* 0xffffffff0b097836 */ /* 0x000fe20000000000 */
[----:B------:R-:W-:-:S04]  /*1030*/  ISETP.GT.U32.AND P0, PT, R10, 0xfd, PT ;  /* 0x000000fd0a00780c */ /* 0x000fc80003f04070 */
[----:B------:R-:W-:-:S13]  /*1040*/  ISETP.GT.U32.OR P0, PT, R9, 0xfd, P0 ;  /* 0x000000fd0900780c */ /* 0x000fda0000704470 */
[----:B------:R-:W-:Y:S01]  /*1050*/  @!P0 MOV R7, RZ ;  /* 0x000000ff00078202 */ /* 0x000fe20000000f00 */
        /* <DEDUP_REMOVED lines=19> */
[----:B------:R-:W-:Y:S01]  /*1190*/  @P0 MOV R7, RZ ;  /* 0x000000ff00070202 */ /* 0x000fe20000000f00 */
[----:B------:R-:W-:Y:S01]  /*11a0*/  @!P0 FFMA R3, R3, 1.84467440737095516160e+19, RZ ;  /* 0x5f80000003038823 */ /* 0x000fe200000000ff */
[----:B------:R-:W-:Y:S01]  /*11b0*/  @!P0 MOV R7, 0xffffffc0 ;  /* 0xffffffc000078802 */ /* 0x000fe20000000f00 */
[----:B------:R-:W-:-:S03]  /*11c0*/  @!P1 FFMA R4, R4, 1.84467440737095516160e+19, RZ ;  /* 0x5f80000004049823 */ /* 0x000fc600000000ff */
[----:B------:R-:W-:-:S07]  /*11d0*/  @!P1 IADD3 R7, PT, PT, R7, 0x40, RZ ;  /* 0x0000004007079810 */ /* 0x000fce0007ffe0ff */
.L_x_21:
[----:B------:R-:W-:Y:S01]  /*11e0*/  LEA R9, R13, 0xc0800000, 0x17 ;  /* 0xc08000000d097811 */ /* 0x000fe200078eb8ff */
[----:B------:R-:W-:Y:S04]  /*11f0*/  BSSY.RECONVERGENT B2, `(.L_x_26) ;  /* 0x0000036000027945 */ /* 0x000fe80003800200 */
[----:B------:R-:W-:Y:S01]  /*1200*/  IMAD.IADD R9, R4, 0x1, -R9 ;  /* 0x0000000104097824 */ /* 0x000fe200078e0a09 */
[----:B------:R-:W-:-:S03]  /*1210*/  IADD3 R4, PT, PT, R11, -0x7f, RZ ;  /* 0xffffff810b047810 */ /* 0x000fc60007ffe0ff */
[----:B------:R-:W0:Y:S01]  /*1220*/  MUFU.RCP R10, R9 ;  /* 0x00000009000a7308 */ /* 0x000e220000001000 */
[----:B------:R-:W-:Y:S01]  /*1230*/  FADD.FTZ R12, -R9, -RZ ;  /* 0x800000ff090c7221 */ /* 0x000fe20000010100 */
[----:B------:R-:W-:-:S03]  /*1240*/  IMAD R3, R4, -0x800000, R3 ;  /* 0xff80000004037824 */ /* 0x000fc600078e0203 */
[----:B0-----:R-:W-:-:S04]  /*1250*/  FFMA R11, R10, R12, 1 ;  /* 0x3f8000000a0b7423 */ /* 0x001fc8000000000c */
[----:B------:R-:W-:-:S04]  /*1260*/  FFMA R15, R10, R11, R10 ;  /* 0x0000000b0a0f7223 */ /* 0x000fc8000000000a */
[----:B------:R-:W-:-:S04]  /*1270*/  FFMA R10, R3, R15, RZ ;  /* 0x0000000f030a7223 */ /* 0x000fc800000000ff */
[----:B------:R-:W-:-:S04]  /*1280*/  FFMA R11, R12, R10, R3 ;  /* 0x0000000a0c0b7223 */ /* 0x000fc80000000003 */
[----:B------:R-:W-:Y:S01]  /*1290*/  FFMA R14, R15, R11, R10 ;  /* 0x0000000b0f0e7223 */ /* 0x000fe2000000000a */
[----:B------:R-:W-:-:S03]  /*12a0*/  IADD3 R10, PT, PT, R4, 0x7f, -R13 ;  /* 0x0000007f040a7810 */ /* 0x000fc60007ffe80d */
[----:B------:R-:W-:Y:S01]  /*12b0*/  FFMA R11, R12, R14, R3 ;  /* 0x0000000e0c0b7223 */ /* 0x000fe20000000003 */
[----:B------:R-:W-:-:S03]  /*12c0*/  IADD3 R10, PT, PT, R10, R7, RZ ;  /* 0x000000070a0a7210 */ /* 0x000fc60007ffe0ff */
[----:B------:R-:W-:-:S05]  /*12d0*/  FFMA R3, R15, R11, R14 ;  /* 0x0000000b0f037223 */ /* 0x000fca000000000e */
[----:B------:R-:W-:-:S04]  /*12e0*/  SHF.R.U32.HI R4, RZ, 0x17, R3 ;  /* 0x00000017ff047819 */ /* 0x000fc80000011603 */
[----:B------:R-:W-:-:S04]  /*12f0*/  LOP3.LUT R4, R4, 0xff, RZ, 0xc0, !PT ;  /* 0x000000ff04047812 */ /* 0x000fc800078ec0ff */
[----:B------:R-:W-:-:S04]  /*1300*/  IADD3 R12, PT, PT, R4, R10, RZ ;  /* 0x0000000a040c7210 */ /* 0x000fc80007ffe0ff */
[----:B------:R-:W-:-:S04]  /*1310*/  IADD3 R4, PT, PT, R12, -0x1, RZ ;  /* 0xffffffff0c047810 */ /* 0x000fc80007ffe0ff */
        /* <DEDUP_REMOVED lines=10> */
[C---:B------:R-:W-:Y:S02]  /*13c0*/  VIADD R10, R12.reuse, 0x20 ;  /* 0x000000200c0a7836 */ /* 0x040fe40000000000 */
[CCC-:B------:R-:W-:Y:S01]  /*13d0*/  FFMA.RM R7, R15.reuse, R11.reuse, R14.reuse ;  /* 0x0000000b0f077223 */ /* 0x1c0fe2000000400e */
[----:B------:R-:W-:Y:S02]  /*13e0*/  ISETP.NE.AND P2, PT, R12, RZ, PT ;  /* 0x000000ff0c00720c */ /* 0x000fe40003f45270 */
[----:B------:R-:W-:Y:S01]  /*13f0*/  LOP3.LUT R9, R4, 0x7fffff, RZ, 0xc0, !PT ;  /* 0x007fffff04097812 */ /* 0x000fe200078ec0ff */
[----:B------:R-:W-:Y:S01]  /*1400*/  FFMA.RP R4, R15, R11, R14 ;  /* 0x0000000b0f047223 */ /* 0x000fe2000000800e */
[----:B------:R-:W-:Y:S02]  /*1410*/  ISETP.NE.AND P1, PT, R12, RZ, PT ;  /* 0x000000ff0c00720c */ /* 0x000fe40003f25270 */
[----:B------:R-:W-:-:S02]  /*1420*/  LOP3.LUT R9, R9, 0x800000, RZ, 0xfc, !PT ;  /* 0x0080000009097812 */ /* 0x000fc400078efcff */
[----:B------:R-:W-:Y:S02]  /*1430*/  IADD3 R11, PT, PT, -R12, RZ, RZ ;  /* 0x000000ff0c0b7210 */ /* 0x000fe40007ffe1ff */
[----:B------:R-:W-:Y:S02]  /*1440*/  SHF.L.U32 R10, R9, R10, RZ ;  /* 0x0000000a090a7219 */ /* 0x000fe400000006ff */
[----:B------:R-:W-:Y:S02]  /*1450*/  FSETP.NEU.FTZ.AND P0, PT, R4, R7, PT ;  /* 0x000000070400720b */ /* 0x000fe40003f1d000 */
[----:B------:R-:W-:Y:S02]  /*1460*/  SEL R4, R11, RZ, P2 ;  /* 0x000000ff0b047207 */ /* 0x000fe40001000000 */
[----:B------:R-:W-:Y:S02]  /*1470*/  ISETP.NE.AND P1, PT, R10, RZ, P1 ;  /* 0x000000ff0a00720c */ /* 0x000fe40000f25270 */
[----:B------:R-:W-:-:S02]  /*1480*/  SHF.R.U32.HI R4, RZ, R4, R9 ;  /* 0x00000004ff047219 */ /* 0x000fc40000011609 */
[----:B------:R-:W-:Y:S02]  /*1490*/  PLOP3.LUT P0, PT, P0, P1, PT, 0xf8, 0x8f ;  /* 0x00000000008f781c */ /* 0x000fe40000703f70 */
[----:B------:R-:W-:Y:S02]  /*14a0*/  SHF.R.U32.HI R10, RZ, 0x1, R4 ;  /* 0x00000001ff0a7819 */ /* 0x000fe40000011604 */
[----:B------:R-:W-:-:S04]  /*14b0*/  SEL R7, RZ, 0x1, !P0 ;  /* 0x00000001ff077807 */ /* 0x000fc80004000000 */
[----:B------:R-:W-:-:S04]  /*14c0*/  LOP3.LUT R7, R7, 0x1, R10, 0xf8, !PT ;  /* 0x0000000107077812 */ /* 0x000fc800078ef80a */
[----:B------:R-:W-:-:S04]  /*14d0*/  LOP3.LUT R7, R7, R4, RZ, 0xc0, !PT ;  /* 0x0000000407077212 */ /* 0x000fc800078ec0ff */
[----:B------:R-:W-:-:S04]  /*14e0*/  IADD3 R10, PT, PT, R10, R7, RZ ;  /* 0x000000070a0a7210 */ /* 0x000fc80007ffe0ff */
[----:B------:R-:W-:Y:S01]  /*14f0*/  LOP3.LUT R3, R10, R3, RZ, 0xfc, !PT ;  /* 0x000000030a037212 */ /* 0x000fe200078efcff */
[----:B------:R-:W-:Y:S06]  /*1500*/  BRA `(.L_x_29) ;  /* 0x0000000000107947 */ /* 0x000fec0003800000 */
.L_x_28:
[----:B------:R-:W-:-:S04]  /*1510*/  LOP3.LUT R3, R3, 0x80000000, RZ, 0xc0, !PT ;  /* 0x8000000003037812 */ /* 0x000fc800078ec0ff */
[----:B------:R-:W-:Y:S01]  /*1520*/  LOP3.LUT R3, R3, 0x7f800000, RZ, 0xfc, !PT ;  /* 0x7f80000003037812 */ /* 0x000fe200078efcff */
[----:B------:R-:W-:Y:S06]  /*1530*/  BRA `(.L_x_29) ;  /* 0x0000000000047947 */ /* 0x000fec0003800000 */
.L_x_27:
[----:B------:R-:W-:-:S07]  /*1540*/  LEA R3, R10, R3, 0x17 ;  /* 0x000000030a037211 */ /* 0x000fce00078eb8ff */
.L_x_29:
[----:B------:R-:W-:Y:S05]  /*1550*/  BSYNC.RECONVERGENT B2 ;  /* 0x0000000000027941 */ /* 0x000fea0003800200 */
.L_x_26:
[----:B------:R-:W-:Y:S05]  /*1560*/  BRA `(.L_x_30) ;  /* 0x0000000000207947 */ /* 0x000fea0003800000 */
.L_x_25:
[----:B------:R-:W-:-:S04]  /*1570*/  LOP3.LUT R3, R4, 0x80000000, R3, 0x48, !PT ;  /* 0x8000000004037812 */ /* 0x000fc800078e4803 */
[----:B------:R-:W-:Y:S01]  /*1580*/  LOP3.LUT R3, R3, 0x7f800000, RZ, 0xfc, !PT ;  /* 0x7f80000003037812 */ /* 0x000fe200078efcff */
[----:B------:R-:W-:Y:S06]  /*1590*/  BRA `(.L_x_30) ;  /* 0x0000000000147947 */ /* 0x000fec0003800000 */
.L_x_24:
[----:B------:R-:W-:Y:S01]  /*15a0*/  LOP3.LUT R3, R4, 0x80000000, R3, 0x48, !PT ;  /* 0x8000000004037812 */ /* 0x000fe200078e4803 */
[----:B------:R-:W-:Y:S06]  /*15b0*/  BRA `(.L_x_30) ;  /* 0x00000000000c7947 */ /* 0x000fec0003800000 */
.L_x_23:
[----:B------:R-:W0:Y:S01]  /*15c0*/  MUFU.RSQ R3, -QNAN ;  /* 0xffc0000000037908 */ /* 0x000e220000001400 */
[----:B------:R-:W-:Y:S05]  /*15d0*/  BRA `(.L_x_30) ;  /* 0x0000000000047947 */ /* 0x000fea0003800000 */
.L_x_22:
[----:B------:R-:W-:-:S07]  /*15e0*/  FADD.FTZ R3, R3, R4 ;  /* 0x0000000403037221 */ /* 0x000fce0000010000 */
.L_x_30:
[----:B------:R-:W-:Y:S05]  /*15f0*/  BSYNC.RECONVERGENT B1 ;  /* 0x0000000000017941 */ /* 0x000fea0003800200 */
.L_x_20:
[----:B------:R-:W-:-:S04]  /*1600*/  HFMA2 R9, -RZ, RZ, 0, 0 ;  /* 0x00000000ff097431 */ /* 0x000fc800000001ff */
[----:B0-----:R-:W-:Y:S05]  /*1610*/  RET.REL.NODEC R8 `(_Z30image3_catmullrom_scale_kernelPKfiiiPfii) ;  /* 0xffffffe808787950 */ /* 0x001fea0003c3ffff */
.L_x_31:
        /* <DEDUP_REMOVED lines=14> */
.L_x_49:


//--------------------- .text._Z27image3_bicubic_scale_kernelPKfiiiPfii --------------------------
	.section	.text._Z27image3_bicubic_scale_kernelPKfiiiPfii,"ax",@progbits
	.align	128
        .global         _Z27image3_bicubic_scale_kernelPKfiiiPfii
        .type           _Z27image3_bicubic_scale_kernelPKfiiiPfii,@function
        .size           _Z27image3_bicubic_scale_kernelPKfiiiPfii,(.L_x_50 - _Z27image3_bicubic_scale_kernelPKfiiiPfii)
        .other          _Z27image3_bicubic_scale_kernelPKfiiiPfii,@"STO_CUDA_ENTRY STV_DEFAULT"
_Z27image3_bicubic_scale_kernelPKfiiiPfii:
.text._Z27image3_bicubic_scale_kernelPKfiiiPfii:
        /* <DEDUP_REMOVED lines=14> */
[----:B0-----:R-:W-:Y:S01]  /*00e0*/  HFMA2 R4, -RZ, RZ, 0, 0 ;  /* 0x00000000ff047431 */ /* 0x001fe200000001ff */
        /* <DEDUP_REMOVED lines=9> */
[----:B------:R-:W-:Y:S01]  /*0180*/  @!P2 IMAD.IADD R4, R4, 0x1, -R9 ;  /* 0x000000010404a824 */ /* 0x000fe200078e0a09 */
[----:B------:R-:W-:Y:S02]  /*0190*/  @!P2 IADD3 R2, PT, PT, R2, 0x1, RZ ;  /* 0x000000010202a810 */ /* 0x000fe40007ffe0ff */
[----:B------:R-:W-:Y:S02]  /*01a0*/  ISETP.NE.AND P2, PT, R8, RZ, PT ;  /* 0x000000ff0800720c */ /* 0x000fe40003f45270 */
[----:B------:R-:W-:Y:S02]  /*01b0*/  ISETP.GE.U32.AND P0, PT, R4, R9, PT ;  /* 0x000000090400720c */ /* 0x000fe40003f06070 */
[----:B------:R-:W-:-:S04]  /*01c0*/  LOP3.LUT R4, R3, R8, RZ, 0x3c, !PT ;  /* 0x0000000803047212 */ /* 0x000fc800078e3cff */
[----:B------:R-:W-:Y:S02]  /*01d0*/  ISETP.GE.AND P1, PT, R4, RZ, PT ;  /* 0x000000ff0400720c */ /* 0x000fe40003f26270 */
[----:B------:R-:W-:-:S05]  /*01e0*/  LOP3.LUT R4, R7, R6, RZ, 0xfc, !PT ;  /* 0x0000000607047212 */ /* 0x000fca00078efcff */
[----:B------:R-:W-:-:S06]  /*01f0*/  @P0 IADD3 R2, PT, PT, R2, 0x1, RZ ;  /* 0x0000000102020810 */ /* 0x000fcc0007ffe0ff */
[----:B------:R-:W-:Y:S02]  /*0200*/  @!P1 IADD3 R2, PT, PT, -R2, RZ, RZ ;  /* 0x000000ff02029210 */ /* 0x000fe40007ffe1ff */
[----:B------:R-:W-:-:S04]  /*0210*/  @!P2 LOP3.LUT R2, RZ, R8, RZ, 0x33, !PT ;  /* 0x00000008ff02a212 */ /* 0x000fc800078e33ff */
[----:B-1----:R-:W-:-:S04]  /*0220*/  ISETP.GE.AND P0, PT, R2, UR4, PT ;  /* 0x0000000402007c0c */ /* 0x002fc8000bf06270 */
[----:B------:R-:W-:-:S13]  /*0230*/  ISETP.LT.OR P0, PT, R4, RZ, P0 ;  /* 0x000000ff0400720c */ /* 0x000fda0000701670 */
[----:B------:R-:W-:Y:S05]  /*0240*/  @P0 EXIT ;  /* 0x000000000000094d */ /* 0x000fea0003800000 */
[----:B------:R-:W-:Y:S01]  /*0250*/  IABS R11, R6 ;  /* 0x00000006000b7213 */ /* 0x000fe20000000000 */
[----:B------:R-:W-:Y:S01]  /*0260*/  BSSY.RECONVERGENT B0, `(.L_x_32) ;  /* 0x000003f000007945 */ /* 0x000fe20003800200 */
[----:B------:R-:W-:Y:S02]  /*0270*/  IABS R10, R7 ;  /* 0x00000007000a7213 */ /* 0x000fe40000000000 */
[----:B------:R-:W0:Y:S08]  /*0280*/  I2F.RP R8, R11 ;  /* 0x0000000b00087306 */ /* 0x000e300000209400 */
[----:B0-----:R-:W0:Y:S02]  /*0290*/  MUFU.RCP R8, R8 ;  /* 0x0000000800087308 */ /* 0x001e240000001000 */
[----:B0-----:R-:W-:-:S06]  /*02a0*/  IADD3 R5, PT, PT, R8, 0xffffffe, RZ ;  /* 0x0ffffffe08057810 */ /* 0x001fcc0007ffe0ff */
[----:B------:R-:W0:Y:S02]  /*02b0*/  F2I.FTZ.U32.TRUNC.NTZ R5, R5 ;  /* 0x0000000500057305 */ /* 0x000e24000021f000 */
[----:B0-----:R-:W-:-:S04]  /*02c0*/  IMAD.MOV R4, RZ, RZ, -R5 ;  /* 0x000000ffff047224 */ /* 0x001fc800078e0a05 */
[----:B------:R-:W-:Y:S01]  /*02d0*/  IMAD R9, R4, R11, RZ ;  /* 0x0000000b04097224 */ /* 0x000fe200078e02ff */
[----:B------:R-:W-:-:S05]  /*02e0*/  MOV R4, RZ ;  /* 0x000000ff00047202 */ /* 0x000fca0000000f00 */
[----:B------:R-:W-:Y:S01]  /*02f0*/  IMAD.HI.U32 R9, R5, R9, R4 ;  /* 0x0000000905097227 */ /* 0x000fe200078e0004 */
[----:B------:R-:W-:-:S04]  /*0300*/  MOV R4, R10 ;  /* 0x0000000a00047202 */ /* 0x000fc80000000f00 */
[----:B------:R-:W0:Y:S01]  /*0310*/  I2F.RP R10, R4 ;  /* 0x00000004000a7306 */ /* 0x000e220000209400 */
[----:B------:R-:W-:-:S05]  /*0320*/  IMAD.HI.U32 R8, R9, R0, RZ ;  /* 0x0000000009087227 */ /* 0x000fca00078e00ff */
[----:B------:R-:W-:-:S05]  /*0330*/  IADD3 R9, PT, PT, -R8, RZ, RZ ;  /* 0x000000ff08097210 */ /* 0x000fca0007ffe1ff */
[C---:B------:R-:W-:Y:S01]  /*0340*/  IMAD R0, R11.reuse, R9, R0 ;  /* 0x000000090b007224 */ /* 0x040fe200078e0200 */
[----:B0-----:R-:W0:Y:S04]  /*0350*/  MUFU.RCP R10, R10 ;  /* 0x0000000a000a7308 */ /* 0x001e280000001000 */
[----:B------:R-:W-:-:S13]  /*0360*/  ISETP.GT.U32.AND P2, PT, R11, R0, PT ;  /* 0x000000000b00720c */ /* 0x000fda0003f44070 */
[-C--:B------:R-:W-:Y:S02]  /*0370*/  @!P2 IADD3 R0, PT, PT, R0, -R11.reuse, RZ ;  /* 0x8000000b0000a210 */ /* 0x080fe40007ffe0ff */
[----:B------:R-:W-:Y:S01]  /*0380*/  @!P2 IADD3 R8, PT, PT, R8, 0x1, RZ ;  /* 0x000000010808a810 */ /* 0x000fe20007ffe0ff */
[----:B0-----:R-:W-:Y:S01]  /*0390*/  VIADD R9, R10, 0xffffffe ;  /* 0x0ffffffe0a097836 */ /* 0x001fe20000000000 */
[----:B------:R-:W-:Y:S02]  /*03a0*/  ISETP.GE.U32.AND P0, PT, R0, R11, PT ;  /* 0x0000000b0000720c */ /* 0x000fe40003f06070 */
[----:B------:R-:W-:Y:S02]  /*03b0*/  LOP3.LUT R0, R3, R6, RZ, 0x3c, !PT ;  /* 0x0000000603007212 */ /* 0x000fe400078e3cff */
[----:B------:R-:W-:Y:S01]  /*03c0*/  ISETP.NE.AND P2, PT, R6, RZ, PT ;  /* 0x000000ff0600720c */ /* 0x000fe20003f45270 */
[----:B------:R-:W0:Y:S01]  /*03d0*/  F2I.FTZ.U32.TRUNC.NTZ R9, R9 ;  /* 0x0000000900097305 */ /* 0x000e22000021f000 */
[----:B------:R-:W-:-:S07]  /*03e0*/  ISETP.GE.AND P1, PT, R0, RZ, PT ;  /* 0x000000ff0000720c */ /* 0x000fce0003f26270 */
[----:B------:R-:W-:-:S04]  /*03f0*/  @P0 IADD3 R8, PT, PT, R8, 0x1, RZ ;  /* 0x0000000108080810 */ /* 0x000fc80007ffe0ff */
[----:B------:R-:W-:Y:S01]  /*0400*/  MOV R5, R8 ;  /* 0x0000000800057202 */ /* 0x000fe20000000f00 */
[----:B------:R-:W-:Y:S01]  /*0410*/  IMAD.MOV.U32 R8, RZ, RZ, RZ ;  /* 0x000000ffff087224 */ /* 0x000fe200078e00ff */
[----:B0-----:R-:W-:Y:S02]  /*0420*/  IADD3 R11, PT, PT, RZ, -R9, RZ ;  /* 0x80000009ff0b7210 */ /* 0x001fe40007ffe0ff */
[----:B------:R-:W-:Y:S02]  /*0430*/  @!P1 IADD3 R5, PT, PT, -R5, RZ, RZ ;  /* 0x000000ff05059210 */ /* 0x000fe40007ffe1ff */
[----:B------:R-:W-:Y:S01]  /*0440*/  @!P2 LOP3.LUT R5, RZ, R6, RZ, 0x33, !PT ;  /* 0x00000006ff05a212 */ /* 0x000fe200078e33ff */
[----:B------:R-:W-:Y:S01]  /*0450*/  IMAD R11, R11, R4, RZ ;  /* 0x000000040b0b7224 */ /* 0x000fe200078e02ff */
[----:B------:R-:W-:Y:S02]  /*0460*/  ISETP.NE.AND P1, PT, R7, RZ, PT ;  /* 0x000000ff0700720c */ /* 0x000fe40003f25270 */
[----:B------:R-:W-:Y:S01]  /*0470*/  IABS R0, R5 ;  /* 0x0000000500007213 */ /* 0x000fe20000000000 */
[----:B------:R-:W-:-:S03]  /*0480*/  IMAD.HI.U32 R8, R9, R11, R8 ;  /* 0x0000000b09087227 */ /* 0x000fc600078e0008 */
[----:B------:R-:W-:Y:S02]  /*0490*/  MOV R9, R0 ;  /* 0x0000000000097202 */ /* 0x000fe40000000f00 */
[----:B------:R-:W-:-:S03]  /*04a0*/  IADD3 R0, PT, PT, -R5, RZ, RZ ;  /* 0x000000ff05007210 */ /* 0x000fc60007ffe1ff */
        /* <DEDUP_REMOVED lines=16> */
[----:B------:R-:W-:-:S03]  /*05b0*/  FFMA R4, -R8, R19, R3 ;  /* 0x0000001308047223 */ /* 0x000fc60000000103 */
[----:B------:R-:W-:Y:S02]  /*05c0*/  IMAD.MOV.U32 R5, RZ, RZ, R9 ;  /* 0x000000ffff057224 */ /* 0x000fe400078e0009 */
[----:B------:R-:W-:-:S03]  /*05d0*/  FFMA R19, R10, R4, R19 ;  /* 0x000000040a137223 */ /* 0x000fc60000000013 */
[----:B------:R-:W-:Y:S02]  /*05e0*/  @!P0 IADD3 R5, PT, PT, -R5, RZ, RZ ;  /* 0x000000ff05058210 */ /* 0x000fe40007ffe1ff */
[----:B------:R-:W-:Y:S01]  /*05f0*/  @!P1 LOP3.LUT R5, RZ, R7, RZ, 0x33, !PT ;  /* 0x00000007ff059212 */ /* 0x000fe200078e33ff */
[----:B0-----:R-:W-:Y:S06]  /*0600*/  @!P2 BRA `(.L_x_33) ;  /* 0x000000000010a947 */ /* 0x001fec0003800000 */
[----:B------:R-:W-:Y:S02]  /*0610*/  MOV R4, R8 ;  /* 0x0000000800047202 */ /* 0x000fe40000000f00 */
[----:B------:R-:W-:-:S07]  /*0620*/  MOV R8, 0x640 ;  /* 0x0000064000087802 */ /* 0x000fce0000000f00 */
[----:B------:R-:W-:Y:S05]  /*0630*/  CALL.REL.NOINC `($__internal_2_$__cuda_sm3x_div_rn_noftz_f32_slowpath) ;  /* 0x00000008007c7944 */ /* 0x000fea0003c00000 */
[----:B------:R-:W-:-:S07]  /*0640*/  MOV R19, R3 ;  /* 0x0000000300137202 */ /* 0x000fce0000000f00 */
.L_x_33:
[----:B------:R-:W-:Y:S05]  /*0650*/  BSYNC.RECONVERGENT B0 ;  /* 0x0000000000007941 */ /* 0x000fea0003800200 */
.L_x_32:
        /* <DEDUP_REMOVED lines=16> */
[----:B------:R-:W-:Y:S05]  /*0760*/  CALL.REL.NOINC `($__internal_2_$__cuda_sm3x_div_rn_noftz_f32_slowpath) ;  /* 0x0000000800307944 */ /* 0x000fea0003c00000 */
[----:B------:R-:W-:-:S07]  /*0770*/  MOV R7, R3 ;  /* 0x0000000300077202 */ /* 0x000fce0000000f00 */
.L_x_35:
[----:B------:R-:W-:Y:S05]  /*0780*/  BSYNC.RECONVERGENT B0 ;  /* 0x0000000000007941 */ /* 0x000fea0003800200 */
.L_x_34:
[----:B------:R-:W0:Y:S01]  /*0790*/  LDC.64 R8, c[0x0][0x388] ;  /* 0x0000e200ff087b82 */ /* 0x000e220000000a00 */
[----:B------:R-:W-:Y:S01]  /*07a0*/  FFMA R19, R6, R19, -0.5 ;  /* 0xbf00000006137423 */ /* 0x000fe20000000013 */
[----:B------:R-:W1:Y:S03]  /*07b0*/  LDCU.64 UR6, c[0x0][0x3a0] ;  /* 0x00007400ff0677ac */ /* 0x000e660008000a00 */
[----:B------:R-:W2:Y:S03]  /*07c0*/  F2I.FLOOR.NTZ R18, R19 ;  /* 0x0000001300127305 */ /* 0x000ea60000207100 */
[----:B------:R-:W3:Y:S01]  /*07d0*/  LDC.64 R14, c[0x0][0x380] ;  /* 0x0000e000ff0e7b82 */ /* 0x000ee20000000a00 */
[----:B--2---:R-:W-:Y:S02]  /*07e0*/  VIMNMX R11, PT, PT, RZ, R18, !PT ;  /* 0x00000012ff0b7248 */ /* 0x004fe40007fe0100 */
[-C--:B0-----:R-:W-:Y:S01]  /*07f0*/  I2FP.F32.S32 R6, R9.reuse ;  /* 0x0000000900067245 */ /* 0x081fe20000201400 */
[----:B------:R-:W-:Y:S01]  /*0800*/  VIADD R3, R9, 0xffffffff ;  /* 0xffffffff09037836 */ /* 0x000fe20000000000 */
[C---:B------:R-:W-:Y:S01]  /*0810*/  IADD3 R20, PT, PT, R8.reuse, -0x1, RZ ;  /* 0xffffffff08147810 */ /* 0x040fe20007ffe0ff */
[----:B------:R-:W-:-:S02]  /*0820*/  IMAD R25, R8, R9, RZ ;  /* 0x0000000908197224 */ /* 0x000fc400078e02ff */
[----:B------:R-:W-:Y:S01]  /*0830*/  FFMA R6, R6, R7, -0.5 ;  /* 0xbf00000006067423 */ /* 0x000fe20000000007 */
[----:B------:R-:W-:Y:S02]  /*0840*/  VIMNMX R12, PT, PT, R20, R11, PT ;  /* 0x0000000b140c7248 */ /* 0x000fe40003fe0100 */
[----:B------:R-:W-:Y:S01]  /*0850*/  VIMNMX R7, PT, PT, R18, 0x1, !PT ;  /* 0x0000000112077848 */ /* 0x000fe20007fe0100 */
[----:B------:R-:W0:Y:S03]  /*0860*/  F2I.FLOOR.NTZ R4, R6 ;  /* 0x0000000600047305 */ /* 0x000e260000207100 */
[----:B------:R-:W-:Y:S01]  /*0870*/  VIADDMNMX R9, R7, 0xffffffff, R20, PT ;  /* 0xffffffff07097846 */ /* 0x000fe20003800114 */
[----:B------:R-:W-:-:S04]  /*0880*/  IMAD R7, R2, R25, R12 ;  /* 0x0000001902077224 */ /* 0x000fc800078e020c */
[----:B------:R-:W-:Y:S01]  /*0890*/  IMAD R9, R2, R25, R9 ;  /* 0x0000001902097224 */ /* 0x000fe200078e0209 */
[----:B0-----:R-:W-:-:S04]  /*08a0*/  VIMNMX R10, PT, PT, R4, 0x1, !PT ;  /* 0x00000001040a7848 */ /* 0x001fc80007fe0100 */
[----:B------:R-:W-:Y:S02]  /*08b0*/  VIADDMNMX R11, R10, 0xffffffff, R3, PT ;  /* 0xffffffff0a0b7846 */ /* 0x000fe40003800103 */
[----:B------:R-:W0:Y:S01]  /*08c0*/  FRND.FLOOR R10, R19 ;  /* 0x00000013000a7307 */ /* 0x000e220000205000 */
[C---:B------:R-:W-:Y:S02]  /*08d0*/  VIMNMX R23, PT, PT, R18.reuse, -0x1, !PT ;  /* 0xffffffff12177848 */ /* 0x040fe40007fe0100 */
[CC--:B------:R-:W-:Y:S02]  /*08e0*/  IMAD R13, R11.reuse, R8.reuse, R9 ;  /* 0x000000080b0d7224 */ /* 0x0c0fe400078e0209 */
[----:B------:R-:W-:Y:S01]  /*08f0*/  IMAD R17, R11, R8, R7 ;  /* 0x000000080b117224 */ /* 0x000fe200078e0207 */
[----:B------:R-:W-:Y:S01]  /*0900*/  VIADDMNMX R23, R23, 0x1, R20, PT ;  /* 0x0000000117177846 */ /* 0x000fe20003800114 */
[----:B---3--:R-:W-:Y:S01]  /*0910*/  IMAD.WIDE R12, R13, 0x4, R14 ;  /* 0x000000040d0c7825 */ /* 0x008fe200078e020e */
[----:B------:R-:W-:-:S03]  /*0920*/  VIMNMX R27, PT, PT, R18, -0x2, !PT ;  /* 0xfffffffe121b7848 */ /* 0x000fc60007fe0100 */
[----:B------:R-:W-:Y:S01]  /*0930*/  IMAD.WIDE R16, R17, 0x4, R14 ;  /* 0x0000000411107825 */ /* 0x000fe200078e020e */
[----:B------:R2:W3:Y:S03]  /*0940*/  LDG.E R29, desc[UR4][R12.64] ;  /* 0x000000040c1d7981 */ /* 0x0004e6000c1e1900 */
[----:B0-----:R-:W-:Y:S01]  /*0950*/  FADD R21, R19, -R10 ;  /* 0x8000000a13157221 */ /* 0x001fe20000000000 */
[----:B------:R-:W-:Y:S01]  /*0960*/  HFMA2 R10, -RZ, RZ, 2.125, 0 ;  /* 0x40400000ff0a7431 */ /* 0x000fe200000001ff */
[----:B------:R0:W4:Y:S02]  /*0970*/  LDG.E R28, desc[UR4][R16.64] ;  /* 0x00000004101c7981 */ /* 0x000124000c1e1900 */
[C---:B------:R-:W-:Y:S01]  /*0980*/  FADD R18, -R21.reuse, 3 ;  /* 0x4040000015127421 */ /* 0x040fe20000000100 */
[----:B--2---:R-:W-:Y:S01]  /*0990*/  IMAD R13, R2, R25, R23 ;  /* 0x00000019020d7224 */ /* 0x004fe200078e0217 */
[----:B------:R-:W-:Y:S01]  /*09a0*/  VIMNMX R23, PT, PT, RZ, R4, !PT ;  /* 0x00000004ff177248 */ /* 0x000fe20007fe0100 */
[CC--:B------:R-:W-:Y:S01]  /*09b0*/  FFMA R24, R21.reuse, -R10.reuse, 3 ;  /* 0x4040000015187423 */ /* 0x0c0fe2000000080a */
[C---:B------:R-:W-:Y:S01]  /*09c0*/  FMUL R22, R21.reuse, R21 ;  /* 0x0000001515167220 */ /* 0x040fe20000400000 */
[C---:B------:R-:W-:Y:S01]  /*09d0*/  FFMA R26, R21.reuse, R10, -6 ;  /* 0xc0c00000151a7423 */ /* 0x040fe2000000000a */
[C---:B------:R-:W-:Y:S01]  /*09e0*/  FFMA R18, R21.reuse, R18, -3 ;  /* 0xc040000015127423 */ /* 0x040fe20000000012 */
[----:B0-----:R-:W-:Y:S01]  /*09f0*/  FFMA R16, R21, R24, 3 ;  /* 0x4040000015107423 */ /* 0x001fe20000000018 */
[----:B------:R-:W-:Y:S01]  /*0a00*/  IMAD R17, R11, R8, R13 ;  /* 0x000000080b117224 */ /* 0x000fe200078e020d */
[----:B------:R-:W-:Y:S01]  /*0a10*/  VIMNMX R23, PT, PT, R3, R23, PT ;  /* 0x0000001703177248 */ /* 0x000fe20003fe0100 */
[----:B------:R-:W-:Y:S01]  /*0a20*/  FFMA R26, R22, R26, 4 ;  /* 0x40800000161a7423 */ /* 0x000fe2000000001a */
[----:B------:R-:W-:Y:S01]  /*0a30*/  FMUL R12, R21, R22 ;  /* 0x00000016150c7220 */ /* 0x000fe20000400000 */
[----:B------:R-:W-:Y:S01]  /*0a40*/  VIADDMNMX R20, R27, 0x2, R20, PT ;  /* 0x000000021b147846 */ /* 0x000fe20003800114 */
[C---:B------:R-:W-:Y:S01]  /*0a50*/  FFMA R22, R21.reuse, R16, 1 ;  /* 0x3f80000015167423 */ /* 0x040fe20000000010 */
[----:B------:R-:W-:Y:S01]  /*0a60*/  FFMA R24, R21, R18, 1 ;  /* 0x3f80000015187423 */ /* 0x000fe20000000012 */
[----:B------:R-:W-:-:S04]  /*0a70*/  IMAD.WIDE R16, R17, 0x4, R14 ;  /* 0x0000000411107825 */ /* 0x000fc800078e020e */
[CC--:B------:R-:W-:Y:S01]  /*0a80*/  IMAD R21, R23.reuse, R8.reuse, R7 ;  /* 0x0000000817157224 */ /* 0x0c0fe200078e0207 */
[----:B------:R-:W2:Y:S01]  /*0a90*/  LDG.E R27, desc[UR4][R16.64] ;  /* 0x00000004101b7981 */ /* 0x000ea2000c1e1900 */
[----:B------:R-:W-:Y:S02]  /*0aa0*/  IMAD R25, R2, R25, R20 ;  /* 0x0000001902197224 */ /* 0x000fe400078e0214 */
[----:B------:R-:W-:Y:S02]  /*0ab0*/  IMAD R19, R23, R8, R9 ;  /* 0x0000000817137224 */ /* 0x000fe400078e0209 */
[----:B------:R-:W-:-:S04]  /*0ac0*/  IMAD.WIDE R20, R21, 0x4, R14 ;  /* 0x0000000415147825 */ /* 0x000fc800078e020e */
[----:B------:R-:W-:Y:S02]  /*0ad0*/  IMAD.WIDE R18, R19, 0x4, R14 ;  /* 0x0000000413127825 */ /* 0x000fe400078e020e */
[----:B------:R-:W5:Y:S04]  /*0ae0*/  LDG.E R21, desc[UR4][R20.64] ;  /* 0x0000000414157981 */ /* 0x000f68000c1e1900 */
[----:B------:R0:W5:Y:S01]  /*0af0*/  LDG.E R18, desc[UR4][R18.64] ;  /* 0x0000000412127981 */ /* 0x000162000c1e1900 */
[----:B------:R-:W-:Y:S01]  /*0b00*/  FMUL R26, R26, 0.16666667163372039795 ;  /* 0x3e2aaaab1a1a7820 */ /* 0x000fe20000400000 */
[----:B------:R-:W-:Y:S01]  /*0b10*/  FMUL R24, R24, 0.16666667163372039795 ;  /* 0x3e2aaaab18187820 */ /* 0x000fe20000400000 */
[----:B------:R-:W-:Y:S01]  /*0b20*/  FMUL R22, R22, 0.16666667163372039795 ;  /* 0x3e2aaaab16167820 */ /* 0x000fe20000400000 */
[----:B0-----:R-:W0:Y:S01]  /*0b30*/  FRND.FLOOR R19, R6 ;  /* 0x0000000600137307 */ /* 0x001e220000205000 */
[----:B------:R-:W-:Y:S01]  /*0b40*/  VIMNMX R20, PT, PT, R4, -0x2, !PT ;  /* 0xfffffffe04147848 */ /* 0x000fe20007fe0100 */
[----:B----4-:R-:W-:-:S04]  /*0b50*/  FMUL R28, R28, R26 ;  /* 0x0000001a1c1c7220 */ /* 0x010fc80000400000 */
[----:B---3--:R-:W-:Y:S01]  /*0b60*/  FFMA R29, R29, R24, R28 ;  /* 0x000000181d1d7223 */ /* 0x008fe2000000001c */
[----:B------:R-:W-:-:S04]  /*0b70*/  IMAD R28, R23, R8, R13 ;  /* 0x00000008171c7224 */ /* 0x000fc800078e020d */
[----:B------:R-:W-:-:S05]  /*0b80*/  IMAD.WIDE R16, R28, 0x4, R14 ;  /* 0x000000041c107825 */ /* 0x000fca00078e020e */
[----:B------:R3:W4:Y:S01]  /*0b90*/  LDG.E R28, desc[UR4][R16.64] ;  /* 0x00000004101c7981 */ /* 0x000722000c1e1900 */
[----:B--2---:R-:W-:Y:S01]  /*0ba0*/  FFMA R27, R27, R22, R29 ;  /* 0x000000161b1b7223 */ /* 0x004fe2000000001d */
[----:B------:R-:W-:-:S04]  /*0bb0*/  VIMNMX R29, PT, PT, R4, -0x1, !PT ;  /* 0xffffffff041d7848 */ /* 0x000fc80007fe0100 */
[----:B------:R-:W-:Y:S01]  /*0bc0*/  VIADDMNMX R4, R29, 0x1, R3, PT ;  /* 0x000000011d047846 */ /* 0x000fe20003800103 */
[----:B-----5:R-:W-:Y:S01]  /*0bd0*/  FMUL R29, R26, R21 ;  /* 0x000000151a1d7220 */ /* 0x020fe20000400000 */
[----:B------:R-:W-:-:S03]  /*0be0*/  IMAD R21, R11, R8, R25 ;  /* 0x000000080b157224 */ /* 0x000fc600078e0219 */
[----:B------:R-:W-:Y:S01]  /*0bf0*/  FFMA R11, R24, R18, R29 ;  /* 0x00000012180b7223 */ /* 0x000fe2000000001d */
[----:B------:R-:W-:Y:S02]  /*0c00*/  IMAD R29, R23, R8, R25 ;  /* 0x00000008171d7224 */ /* 0x000fe400078e0219 */
[----:B0-----:R-:W-:Y:S01]  /*0c10*/  FADD R23, R6, -R19 ;  /* 0x8000001306177221 */ /* 0x001fe20000000000 */
[----:B---3--:R-:W-:Y:S01]  /*0c20*/  IMAD.WIDE R16, R21, 0x4, R14 ;  /* 0x0000000415107825 */ /* 0x008fe200078e020e */
[----:B------:R-:W-:-:S03]  /*0c30*/  VIADDMNMX R3, R20, 0x2, R3, PT ;  /* 0x0000000214037846 */ /* 0x000fc60003800103 */
[----:B------:R-:W-:Y:S02]  /*0c40*/  IMAD.WIDE R18, R29, 0x4, R14 ;  /* 0x000000041d127825 */ /* 0x000fe400078e020e */
[----:B------:R0:W2:Y:S02]  /*0c50*/  LDG.E R29, desc[UR4][R16.64] ;  /* 0x00000004101d7981 */ /* 0x0000a4000c1e1900 */
[----:B------:R-:W-:Y:S02]  /*0c60*/  IMAD R21, R4, R8, R9 ;  /* 0x0000000804157224 */ /* 0x000fe400078e0209 */
[----:B------:R3:W5:Y:S02]  /*0c70*/  LDG.E R18, desc[UR4][R18.64] ;  /* 0x0000000412127981 */ /* 0x000764000c1e1900 */
[----:B0-----:R-:W-:-:S04]  /*0c80*/  IMAD.WIDE R16, R21, 0x4, R14 ;  /* 0x0000000415107825 */ /* 0x001fc800078e020e */
[CC--:B------:R-:W-:Y:S02]  /*0c90*/  IMAD R21, R4.reuse, R8.reuse, R7 ;  /* 0x0000000804157224 */ /* 0x0c0fe400078e0207 */
[CC--:B---3--:R-:W-:Y:S01]  /*0ca0*/  IMAD R19, R3.reuse, R8.reuse, R9 ;  /* 0x0000000803137224 */ /* 0x0c8fe200078e0209 */
[----:B------:R-:W3:Y:S01]  /*0cb0*/  LDG.E R17, desc[UR4][R16.64] ;  /* 0x0000000410117981 */ /* 0x000ee2000c1e1900 */
[-C--:B------:R-:W-:Y:S02]  /*0cc0*/  IMAD R9, R4, R8.reuse, R13 ;  /* 0x0000000804097224 */ /* 0x080fe400078e020d */
[CC--:B------:R-:W-:Y:S02]  /*0cd0*/  IMAD R7, R3.reuse, R8.reuse, R7 ;  /* 0x0000000803077224 */ /* 0x0c0fe400078e0207 */
[----:B------:R-:W-:Y:S02]  /*0ce0*/  IMAD R13, R3, R8, R13 ;  /* 0x00000008030d7224 */ /* 0x000fe400078e020d */
[----:B------:R-:W-:-:S04]  /*0cf0*/  IMAD.WIDE R20, R21, 0x4, R14 ;  /* 0x0000000415147825 */ /* 0x000fc800078e020e */
[-CC-:B------:R-:W-:Y:S02]  /*0d00*/  IMAD R4, R4, R8.reuse, R25.reuse ;  /* 0x0000000804047224 */ /* 0x180fe400078e0219 */
[----:B------:R-:W-:Y:S01]  /*0d10*/  IMAD R3, R3, R8, R25 ;  /* 0x0000000803037224 */ /* 0x000fe200078e0219 */
[----:B------:R-:W3:Y:S01]  /*0d20*/  LDG.E R21, desc[UR4][R20.64] ;  /* 0x0000000414157981 */ /* 0x000ee2000c1e1900 */
[----:B------:R-:W-:-:S04]  /*0d30*/  IMAD.WIDE R8, R9, 0x4, R14 ;  /* 0x0000000409087825 */ /* 0x000fc800078e020e */
[--C-:B------:R-:W-:Y:S01]  /*0d40*/  IMAD.WIDE R6, R7, 0x4, R14.reuse ;  /* 0x0000000407067825 */ /* 0x100fe200078e020e */
[----:B------:R0:W3:Y:S03]  /*0d50*/  LDG.E R25, desc[UR4][R8.64] ;  /* 0x0000000408197981 */ /* 0x0000e6000c1e1900 */
[--C-:B0-----:R-:W-:Y:S02]  /*0d60*/  IMAD.WIDE R8, R19, 0x4, R14.reuse ;  /* 0x0000000413087825 */ /* 0x101fe400078e020e */
[----:B------:R0:W3:Y:S02]  /*0d70*/  LDG.E R19, desc[UR4][R6.64] ;  /* 0x0000000406137981 */ /* 0x0000e4000c1e1900 */
[--C-:B0-----:R-:W-:Y:S02]  /*0d80*/  IMAD.WIDE R6, R4, 0x4, R14.reuse ;  /* 0x0000000404067825 */ /* 0x101fe400078e020e */
[----:B------:R0:W3:Y:S02]  /*0d90*/  LDG.E R4, desc[UR4][R8.64] ;  /* 0x0000000408047981 */ /* 0x0000e4000c1e1900 */
[----:B0-----:R-:W-:-:S02]  /*0da0*/  IMAD.WIDE R8, R13, 0x4, R14 ;  /* 0x000000040d087825 */ /* 0x001fc400078e020e */
[----:B------:R0:W3:Y:S02]  /*0db0*/  LDG.E R13, desc[UR4][R6.64] ;  /* 0x00000004060d7981 */ /* 0x0000e4000c1e1900 */
[----:B------:R-:W-:Y:S02]  /*0dc0*/  IMAD.WIDE R14, R3, 0x4, R14 ;  /* 0x00000004030e7825 */ /* 0x000fe400078e020e */
[----:B------:R1:W3:Y:S04]  /*0dd0*/  LDG.E R3, desc[UR4][R8.64] ;  /* 0x0000000408037981 */ /* 0x0002e8000c1e1900 */
[----:B------:R-:W3:Y:S01]  /*0de0*/  LDG.E R14, desc[UR4][R14.64] ;  /* 0x000000040e0e7981 */ /* 0x000ee2000c1e1900 */
[----:B------:R-:W-:Y:S01]  /*0df0*/  FMUL R12, R12, 0.16666667163372039795 ;  /* 0x3e2aaaab0c0c7820 */ /* 0x000fe20000400000 */
[C---:B------:R-:W-:Y:S01]  /*0e00*/  FMUL R16, R23.reuse, R23 ;  /* 0x0000001717107220 */ /* 0x040fe20000400000 */
[----:B0-----:R-:W0:Y:S01]  /*0e10*/  LDC.64 R6, c[0x0][0x398] ;  /* 0x0000e600ff067b82 */ /* 0x001e220000000a00 */
[----:B-1----:R-:W-:-:S04]  /*0e20*/  FADD R8, -R23, 3 ;  /* 0x4040000017087421 */ /* 0x002fc80000000100 */
[----:B------:R-:W-:-:S04]  /*0e30*/  FFMA R8, R23, R8, -3 ;  /* 0xc040000017087423 */ /* 0x000fc80000000008 */
[----:B------:R-:W-:-:S04]  /*0e40*/  FFMA R8, R23, R8, 1 ;  /* 0x3f80000017087423 */ /* 0x000fc80000000008 */
[----:B------:R-:W-:Y:S01]  /*0e50*/  FMUL R8, R8, 0.16666667163372039795 ;  /* 0x3e2aaaab08087820 */ /* 0x000fe20000400000 */
[----:B------:R-:W-:-:S04]  /*0e60*/  IMAD R5, R2, UR7, R5 ;  /* 0x0000000702057c24 */ /* 0x000fc8000f8e0205 */
[----:B------:R-:W-:-:S04]  /*0e70*/  IMAD R5, R5, UR6, R0 ;  /* 0x0000000605057c24 */ /* 0x000fc8000f8e0200 */
[----:B0-----:R-:W-:-:S04]  /*0e80*/  IMAD.WIDE R6, R5, 0x4, R6 ;  /* 0x0000000405067825 */ /* 0x001fc800078e0206 */
[----:B----4-:R-:W-:-:S04]  /*0e90*/  FFMA R11, R22, R28, R11 ;  /* 0x0000001c160b7223 */ /* 0x010fc8000000000b */
[----:B-----5:R-:W-:Y:S01]  /*0ea0*/  FFMA R18, R12, R18, R11 ;  /* 0x000000120c127223 */ /* 0x020fe2000000000b */
[CC--:B------:R-:W-:Y:S01]  /*0eb0*/  FFMA R11, R23.reuse, R10.reuse, -6 ;  /* 0xc0c00000170b7423 */ /* 0x0c0fe2000000000a */
[----:B------:R-:W-:-:S03]  /*0ec0*/  FFMA R10, R23, -R10, 3 ;  /* 0x40400000170a7423 */ /* 0x000fc6000000080a */
[----:B------:R-:W-:Y:S01]  /*0ed0*/  FFMA R11, R16, R11, 4 ;  /* 0x40800000100b7423 */ /* 0x000fe2000000000b */
[----:B------:R-:W-:-:S03]  /*0ee0*/  FFMA R10, R23, R10, 3 ;  /* 0x40400000170a7423 */ /* 0x000fc6000000000a */
[----:B------:R-:W-:Y:S01]  /*0ef0*/  FMUL R11, R11, 0.16666667163372039795 ;  /* 0x3e2aaaab0b0b7820 */ /* 0x000fe20000400000 */
[----:B--2---:R-:W-:Y:S01]  /*0f00*/  FFMA R27, R29, R12, R27 ;  /* 0x0000000c1d1b7223 */ /* 0x004fe2000000001b */
[C---:B------:R-:W-:Y:S02]  /*0f10*/  FFMA R10, R23.reuse, R10, 1 ;  /* 0x3f800000170a7423 */ /* 0x040fe4000000000a */
[----:B------:R-:W-:Y:S01]  /*0f20*/  FMUL R18, R18, R11 ;  /* 0x0000000b12127220 */ /* 0x000fe20000400000 */
[----:B------:R-:W-:Y:S01]  /*0f30*/  FMUL R16, R23, R16 ;  /* 0x0000001017107220 */ /* 0x000fe20000400000 */
[----:B------:R-:W-:Y:S01]  /*0f40*/  FMUL R10, R10, 0.16666667163372039795 ;  /* 0x3e2aaaab0a0a7820 */ /* 0x000fe20000400000 */
[----:B---3--:R-:W-:-:S04]  /*0f50*/  FMUL R21, R26, R21 ;  /* 0x000000151a157220 */ /* 0x008fc80000400000 */
[----:B------:R-:W-:-:S04]  /*0f60*/  FFMA R17, R24, R17, R21 ;  /* 0x0000001118117223 */ /* 0x000fc80000000015 */
[----:B------:R-:W-:Y:S01]  /*0f70*/  FFMA R17, R22, R25, R17 ;  /* 0x0000001916117223 */ /* 0x000fe20000000011 */
[----:B------:R-:W-:Y:S01]  /*0f80*/  FFMA R8, R27, R8, R18 ;  /* 0x000000081b087223 */ /* 0x000fe20000000012 */
[----:B------:R-:W-:Y:S01]  /*0f90*/  FMUL R19, R26, R19 ;  /* 0x000000131a137220 */ /* 0x000fe20000400000 */
[----:B------:R-:W-:-:S03]  /*0fa0*/  FMUL R16, R16, 0.16666667163372039795 ;  /* 0x3e2aaaab10107820 */ /* 0x000fc60000400000 */
[----:B------:R-:W-:Y:S01]  /*0fb0*/  FFMA R19, R24, R4, R19 ;  /* 0x0000000418137223 */ /* 0x000fe20000000013 */
[----:B------:R-:W-:-:S03]  /*0fc0*/  FFMA R13, R12, R13, R17 ;  /* 0x0000000d0c0d7223 */ /* 0x000fc60000000011 */
[----:B------:R-:W-:Y:S01]  /*0fd0*/  FFMA R3, R22, R3, R19 ;  /* 0x0000000316037223 */ /* 0x000fe20000000013 */
[----:B------:R-:W-:-:S03]  /*0fe0*/  FFMA R8, R13, R10, R8 ;  /* 0x0000000a0d087223 */ /* 0x000fc60000000008 */
[----:B------:R-:W-:-:S04]  /*0ff0*/  FFMA R3, R12, R14, R3 ;  /* 0x0000000e0c037223 */ /* 0x000fc80000000003 */
[----:B------:R-:W-:-:S05]  /*1000*/  FFMA R3, R3, R16, R8 ;  /* 0x0000001003037223 */ /* 0x000fca0000000008 */
[----:B------:R-:W-:Y:S01]  /*1010*/  STG.E desc[UR4][R6.64], R3 ;  /* 0x0000000306007986 */ /* 0x000fe2000c101904 */
[----:B------:R-:W-:Y:S05]  /*1020*/  EXIT ;  /* 0x000000000000794d */ /* 0x000fea0003800000 */
        .weak           $__internal_2_$__cuda_sm3x_div_rn_noftz_f32_slowpath
        .type           $__internal_2_$__cuda_sm3x_div_rn_noftz_f32_slowpath,@function
        .size           $__internal_2_$__cuda_sm3x_div_rn_noftz_f32_slowpath,(.L_x_50 - $__internal_2_$__cuda_sm3x_div_rn_noftz_f32_slowpath)
$__internal_2_$__cuda_sm3x_div_rn_noftz_f32_slowpath:
[----:B------:R-:W-:Y:S01]  /*1030*/  SHF.R.U32.HI R9, RZ, 0x17, R4 ;  /* 0x00000017ff097819 */ /* 0x000fe20000011604 */
[----:B------:R-:W-:Y:S01]  /*1040*/  BSSY.RECONVERGENT B1, `(.L_x_36) ;  /* 0x0000062000017945 */ /* 0x000fe20003800200 */
[----:B------:R-:W-:Y:S02]  /*1050*/  SHF.R.U32.HI R7, RZ, 0x17, R3 ;  /* 0x00000017ff077819 */ /* 0x000fe40000011603 */
[----:B------:R-:W-:Y:S02]  /*1060*/  LOP3.LUT R13, R9, 0xff, RZ, 0xc0, !PT ;  /* 0x000000ff090d7812 */ /* 0x000fe400078ec0ff */
[----:B------:R-:W-:Y:S02]  /*1070*/  LOP3.LUT R11, R7, 0xff, RZ, 0xc0, !PT ;  /* 0x000000ff070b7812 */ /* 0x000fe400078ec0ff */
[----:B------:R-:W-:Y:S02]  /*1080*/  IADD3 R10, PT, PT, R13, -0x1, RZ ;  /* 0xffffffff0d0a7810 */ /* 0x000fe40007ffe0ff */
[----:B------:R-:W-:-:S02]  /*1090*/  IADD3 R9, PT, PT, R11, -0x1, RZ ;  /* 0xffffffff0b097810 */ /* 0x000fc40007ffe0ff */
        /* <DEDUP_REMOVED lines=23> */
[----:B------:R-:W-:Y:S02]  /*1210*/  @!P0 IMAD.MOV.U32 R7, RZ, RZ, -0x40 ;  /* 0xffffffc0ff078424 */ /* 0x000fe400078e00ff */
[----:B------:R-:W-:Y:S01]  /*1220*/  @!P0 FFMA R3, R3, 1.84467440737095516160e+19, RZ ;  /* 0x5f80000003038823 */ /* 0x000fe200000000ff */
[----:B------:R-:W-:Y:S02]  /*1230*/  @!P1 FFMA R4, R4, 1.84467440737095516160e+19, RZ ;  /* 0x5f80000004049823 */ /* 0x000fe400000000ff */
[----:B------:R-:W-:-:S07]  /*1240*/  @!P1 IADD3 R7, PT, PT, R7, 0x40, RZ ;  /* 0x0000004007079810 */ /* 0x000fce0007ffe0ff */
.L_x_37:
[----:B------:R-:W-:Y:S01]  /*1250*/  LEA R9, R13, 0xc0800000, 0x17 ;  /* 0xc08000000d097811 */ /* 0x000fe200078eb8ff */
[----:B------:R-:W-:Y:S03]  /*1260*/  BSSY.RECONVERGENT B2, `(.L_x_42) ;  /* 0x0000036000027945 */ /* 0x000fe60003800200 */
[----:B------:R-:W-:Y:S02]  /*1270*/  IADD3 R9, PT, PT, -R9, R4, RZ ;  /* 0x0000000409097210 */ /* 0x000fe40007ffe1ff */
[----:B------:R-:W-:Y:S02]  /*1280*/  IADD3 R4, PT, PT, R11, -0x7f, RZ ;  /* 0xffffff810b047810 */ /* 0x000fe40007ffe0ff */
[----:B------:R-:W0:Y:S01]  /*1290*/  MUFU.RCP R10, R9 ;  /* 0x00000009000a7308 */ /* 0x000e220000001000 */
[----:B------:R-:W-:Y:S02]  /*12a0*/  FADD.FTZ R12, -R9, -RZ ;  /* 0x800000ff090c7221 */ /* 0x000fe40000010100 */
[----:B------:R-:W-:-:S02]  /*12b0*/  IMAD R3, R4, -0x800000, R3 ;  /* 0xff80000004037824 */ /* 0x000fc400078e0203 */
        /* <DEDUP_REMOVED lines=23> */
[C---:B------:R-:W-:Y:S01]  /*1430*/  IADD3 R10, PT, PT, R12.reuse, 0x20, RZ ;  /* 0x000000200c0a7810 */ /* 0x040fe20007ffe0ff */
[CCC-:B------:R-:W-:Y:S01]  /*1440*/  FFMA.RM R7, R15.reuse, R11.reuse, R14.reuse ;  /* 0x0000000b0f077223 */ /* 0x1c0fe2000000400e */
[----:B------:R-:W-:Y:S02]  /*1450*/  ISETP.NE.AND P2, PT, R12, RZ, PT ;  /* 0x000000ff0c00720c */ /* 0x000fe40003f45270 */
[----:B------:R-:W-:Y:S01]  /*1460*/  LOP3.LUT R9, R4, 0x7fffff, RZ, 0xc0, !PT ;  /* 0x007fffff04097812 */ /* 0x000fe200078ec0ff */
[----:B------:R-:W-:Y:S01]  /*1470*/  FFMA.RP R4, R15, R11, R14 ;  /* 0x0000000b0f047223 */ /* 0x000fe2000000800e */
[C---:B------:R-:W-:Y:S02]  /*1480*/  ISETP.NE.AND P1, PT, R12.reuse, RZ, PT ;  /* 0x000000ff0c00720c */ /* 0x040fe40003f25270 */
[----:B------:R-:W-:Y:S02]  /*1490*/  LOP3.LUT R9, R9, 0x800000, RZ, 0xfc, !PT ;  /* 0x0080000009097812 */ /* 0x000fe400078efcff */
[----:B------:R-:W-:-:S02]  /*14a0*/  IADD3 R11, PT, PT, -R12, RZ, RZ ;  /* 0x000000ff0c0b7210 */ /* 0x000fc40007ffe1ff */
[----:B------:R-:W-:Y:S02]  /*14b0*/  SHF.L.U32 R10, R9, R10, RZ ;  /* 0x0000000a090a7219 */ /* 0x000fe400000006ff */
[----:B------:R-:W-:Y:S02]  /*14c0*/  FSETP.NEU.FTZ.AND P0, PT, R4, R7, PT ;  /* 0x000000070400720b */ /* 0x000fe40003f1d000 */
[----:B------:R-:W-:Y:S02]  /*14d0*/  SEL R4, R11, RZ, P2 ;  /* 0x000000ff0b047207 */ /* 0x000fe40001000000 */
[----:B------:R-:W-:Y:S02]  /*14e0*/  ISETP.NE.AND P1, PT, R10, RZ, P1 ;  /* 0x000000ff0a00720c */ /* 0x000fe40000f25270 */
[----:B------:R-:W-:Y:S02]  /*14f0*/  SHF.R.U32.HI R4, RZ, R4, R9 ;  /* 0x00000004ff047219 */ /* 0x000fe40000011609 */
[----:B------:R-:W-:-:S02]  /*1500*/  PLOP3.LUT P0, PT, P0, P1, PT, 0xf8, 0x8f ;  /* 0x00000000008f781c */ /* 0x000fc40000703f70 */
[----:B------:R-:W-:Y:S02]  /*1510*/  SHF.R.U32.HI R10, RZ, 0x1, R4 ;  /* 0x00000001ff0a7819 */ /* 0x000fe40000011604 */
[----:B------:R-:W-:-:S04]  /*1520*/  SEL R7, RZ, 0x1, !P0 ;  /* 0x00000001ff077807 */ /* 0x000fc80004000000 */
[----:B------:R-:W-:-:S04]  /*1530*/  LOP3.LUT R7, R7, 0x1, R10, 0xf8, !PT ;  /* 0x0000000107077812 */ /* 0x000fc800078ef80a */
[----:B------:R-:W-:-:S04]  /*1540*/  LOP3.LUT R7, R7, R4, RZ, 0xc0, !PT ;  /* 0x0000000407077212 */ /* 0x000fc800078ec0ff */
[----:B------:R-:W-:-:S04]  /*1550*/  IADD3 R10, PT, PT, R10, R7, RZ ;  /* 0x000000070a0a7210 */ /* 0x000fc80007ffe0ff */
[----:B------:R-:W-:Y:S01]  /*1560*/  LOP3.LUT R3, R10, R3, RZ, 0xfc, !PT ;  /* 0x000000030a037212 */ /* 0x000fe200078efcff */
[----:B------:R-:W-:Y:S06]  /*1570*/  BRA `(.L_x_45) ;  /* 0x0000000000107947 */ /* 0x000fec0003800000 */
.L_x_44:
[----:B------:R-:W-:-:S04]  /*1580*/  LOP3.LUT R3, R3, 0x80000000, RZ, 0xc0, !PT ;  /* 0x8000000003037812 */ /* 0x000fc800078ec0ff */
[----:B------:R-:W-:Y:S01]  /*1590*/  LOP3.LUT R3, R3, 0x7f800000, RZ, 0xfc, !PT ;  /* 0x7f80000003037812 */ /* 0x000fe200078efcff */
[----:B------:R-:W-:Y:S06]  /*15a0*/  BRA `(.L_x_45) ;  /* 0x0000000000047947 */ /* 0x000fec0003800000 */
.L_x_43:
[----:B------:R-:W-:-:S07]  /*15b0*/  LEA R3, R10, R3, 0x17 ;  /* 0x000000030a037211 */ /* 0x000fce00078eb8ff */
.L_x_45:
[----:B------:R-:W-:Y:S05]  /*15c0*/  BSYNC.RECONVERGENT B2 ;  /* 0x0000000000027941 */ /* 0x000fea0003800200 */
.L_x_42:
[----:B------:R-:W-:Y:S05]  /*15d0*/  BRA `(.L_x_46) ;  /* 0x0000000000207947 */ /* 0x000fea0003800000 */
.L_x_41:
[----:B------:R-:W-:-:S04]  /*15e0*/  LOP3.LUT R3, R4, 0x80000000, R3, 0x48, !PT ;  /* 0x8000000004037812 */ /* 0x000fc800078e4803 */
[----:B------:R-:W-:Y:S01]  /*15f0*/  LOP3.LUT R3, R3, 0x7f800000, RZ, 0xfc, !PT ;  /* 0x7f80000003037812 */ /* 0x000fe200078efcff */
[----:B------:R-:W-:Y:S06]  /*1600*/  BRA `(.L_x_46) ;  /* 0x0000000000147947 */ /* 0x000fec0003800000 */
.L_x_40:
[----:B------:R-:W-:Y:S01]  /*1610*/  LOP3.LUT R3, R4, 0x80000000, R3, 0x48, !PT ;  /* 0x8000000004037812 */ /* 0x000fe200078e4803 */
[----:B------:R-:W-:Y:S06]  /*1620*/  BRA `(.L_x_46) ;  /* 0x00000000000c7947 */ /* 0x000fec0003800000 */
.L_x_39:
[----:B------:R-:W0:Y:S01]  /*1630*/  MUFU.RSQ R3, -QNAN ;  /* 0xffc0000000037908 */ /* 0x000e220000001400 */
[----:B------:R-:W-:Y:S05]  /*1640*/  BRA `(.L_x_46) ;  /* 0x0000000000047947 */ /* 0x000fea0003800000 */
.L_x_38:
[----:B------:R-:W-:-:S07]  /*1650*/  FADD.FTZ R3, R3, R4 ;  /* 0x0000000403037221 */ /* 0x000fce0000010000 */
.L_x_46:
[----:B------:R-:W-:Y:S05]  /*1660*/  BSYNC.RECONVERGENT B1 ;  /* 0x0000000000017941 */ /* 0x000fea0003800200 */
.L_x_36:
[----:B------:R-:W-:-:S04]  /*1670*/  HFMA2 R9, -RZ, RZ, 0, 0 ;  /* 0x00000000ff097431 */ /* 0x000fc800000001ff */
[----:B0-----:R-:W-:Y:S05]  /*1680*/  RET.REL.NODEC R8 `(_Z27image3_bicubic_scale_kernelPKfiiiPfii) ;  /* 0xffffffe8085c7950 */ /* 0x001fea0003c3ffff */
.L_x_47:
        /* <DEDUP_REMOVED lines=15> */
.L_x_50:


//--------------------- .nv.shared.reserved.0     --------------------------
	.section	.nv.shared.reserved.0,"aw",@nobits
	.weak		__nv_reservedSMEM_offset_0_alias
	.size		__nv_reservedSMEM_offset_0_alias, 0, 64
	.other		__nv_reservedSMEM_offset_0_alias,@"STO_CUDA_RESERVED_SHARED STV_DEFAULT"
__nv_reservedSMEM_offset_0_alias:
	.zero		0
	.zero		64


//--------------------- .nv.constant0._Z32image3_2x2_bilinear_scale_kernelPKfiiiPfii --------------------------
	.section	.nv.constant0._Z32image3_2x2_bilinear_scale_kernelPKfiiiPfii,"a",@progbits
	.sectionflags	@""
	.align	4
.nv.constant0._Z32image3_2x2_bilinear_scale_kernelPKfiiiPfii:
	.zero		936


//--------------------- .nv.constant0._Z30image3_catmullrom_scale_kernelPKfiiiPfii --------------------------
	.section	.nv.constant0._Z30image3_catmullrom_scale_kernelPKfiiiPfii,"a",@progbits
	.sectionflags	@""
	.align	4
.nv.constant0._Z30image3_catmullrom_scale_kernelPKfiiiPfii:
	.zero		936


//--------------------- .nv.constant0._Z27image3_bicubic_scale_kernelPKfiiiPfii --------------------------
	.section	.nv.constant0._Z27image3_bicubic_scale_kernelPKfiiiPfii,"a",@progbits
	.sectionflags	@""
	.align	4
.nv.constant0._Z27image3_bicubic_scale_kernelPKfiiiPfii:
	.zero		936


//--------------------- SYMBOLS --------------------------

	.type		.nv.reservedSmem.offset0,@object
	.size		.nv.reservedSmem.offset0,0x4
